//
// Generated by NVIDIA NVVM Compiler
//
// Compiler Build ID: CL-36424714
// Cuda compilation tools, release 13.0, V13.0.88
// Based on NVVM 20.0.0
//

.version 9.0
.target sm_100
.address_size 64

	// .globl	_Z23unknown_algo_inp2_chunkPfS_iiii
.const .align 4 .b8 c_inp[64000];
// _ZZ23unknown_algo_inp2_chunkPfS_iiiiE13temp_shared_2 has been demoted
// _ZZ26unknown_algo_inp2_no_chunkPfiiiE13temp_shared_2 has been demoted

.visible .entry _Z23unknown_algo_inp2_chunkPfS_iiii(
	.param .u64 .ptr .align 1 _Z23unknown_algo_inp2_chunkPfS_iiii_param_0,
	.param .u64 .ptr .align 1 _Z23unknown_algo_inp2_chunkPfS_iiii_param_1,
	.param .u32 _Z23unknown_algo_inp2_chunkPfS_iiii_param_2,
	.param .u32 _Z23unknown_algo_inp2_chunkPfS_iiii_param_3,
	.param .u32 _Z23unknown_algo_inp2_chunkPfS_iiii_param_4,
	.param .u32 _Z23unknown_algo_inp2_chunkPfS_iiii_param_5
)
{
	.reg .pred 	%p<25>;
	.reg .b32 	%r<49>;
	.reg .b32 	%f<72>;
	.reg .b64 	%rd<9>;
	// demoted variable
	.shared .align 4 .b8 _ZZ23unknown_algo_inp2_chunkPfS_iiiiE13temp_shared_2[1024];
	ld.param.u64 	%rd2, [_Z23unknown_algo_inp2_chunkPfS_iiii_param_0];
	ld.param.u64 	%rd3, [_Z23unknown_algo_inp2_chunkPfS_iiii_param_1];
	ld.param.u32 	%r31, [_Z23unknown_algo_inp2_chunkPfS_iiii_param_2];
	ld.param.u32 	%r32, [_Z23unknown_algo_inp2_chunkPfS_iiii_param_3];
	ld.param.u32 	%r33, [_Z23unknown_algo_inp2_chunkPfS_iiii_param_4];
	mov.u32 	%r34, %ctaid.x;
	mov.u32 	%r35, %ntid.x;
	mov.u32 	%r45, %tid.x;
	mad.lo.s32 	%r2, %r34, %r35, %r45;
	mov.u32 	%r36, %ctaid.y;
	mov.u32 	%r37, %ntid.y;
	mov.u32 	%r3, %tid.y;
	mad.lo.s32 	%r4, %r36, %r37, %r3;
	setp.eq.s32 	%p1, %r33, 0;
	mov.f32 	%f55, 0f00000000;
	@%p1 bra 	$L__BB0_37;
	shl.b32 	%r39, %r3, 4;
	add.s32 	%r40, %r39, %r45;
	shl.b32 	%r41, %r40, 2;
	mov.u32 	%r42, _ZZ23unknown_algo_inp2_chunkPfS_iiiiE13temp_shared_2;
	add.s32 	%r5, %r42, %r41;
	shl.b32 	%r43, %r3, 6;
	add.s32 	%r6, %r42, %r43;
	neg.s32 	%r47, %r33;
	mad.lo.s32 	%r46, %r31, %r4, %r45;
	cvta.to.global.u64 	%rd1, %rd3;
	mov.f32 	%f55, 0f00000000;
	mov.b32 	%r48, 0;
$L__BB0_2:
	setp.ge.s32 	%p2, %r4, %r31;
	setp.ge.u32 	%p3, %r45, %r32;
	or.pred  	%p4, %p3, %p2;
	@%p4 bra 	$L__BB0_4;
	mul.wide.u32 	%rd4, %r46, 4;
	add.s64 	%rd5, %rd1, %rd4;
	ld.global.f32 	%f37, [%rd5];
	st.shared.f32 	[%r5], %f37;
$L__BB0_4:
	bar.sync 	0;
	setp.gt.u32 	%p5, %r48, %r2;
	@%p5 bra 	$L__BB0_6;
	ld.shared.f32 	%f38, [%r6];
	add.f32 	%f55, %f55, %f38;
$L__BB0_6:
	setp.ge.u32 	%p6, %r48, %r2;
	@%p6 bra 	$L__BB0_8;
	ld.shared.f32 	%f39, [%r6+4];
	add.f32 	%f55, %f55, %f39;
$L__BB0_8:
	add.s32 	%r13, %r48, 2;
	setp.gt.u32 	%p7, %r13, %r2;
	@%p7 bra 	$L__BB0_10;
	ld.shared.f32 	%f40, [%r6+8];
	add.f32 	%f55, %f55, %f40;
$L__BB0_10:
	add.s32 	%r14, %r13, 1;
	setp.gt.u32 	%p8, %r14, %r2;
	@%p8 bra 	$L__BB0_12;
	ld.shared.f32 	%f41, [%r6+12];
	add.f32 	%f55, %f55, %f41;
$L__BB0_12:
	add.s32 	%r15, %r14, 1;
	setp.gt.u32 	%p9, %r15, %r2;
	@%p9 bra 	$L__BB0_14;
	ld.shared.f32 	%f42, [%r6+16];
	add.f32 	%f55, %f55, %f42;
$L__BB0_14:
	add.s32 	%r16, %r15, 1;
	setp.gt.u32 	%p10, %r16, %r2;
	@%p10 bra 	$L__BB0_16;
	ld.shared.f32 	%f43, [%r6+20];
	add.f32 	%f55, %f55, %f43;
$L__BB0_16:
	add.s32 	%r17, %r16, 1;
	setp.gt.u32 	%p11, %r17, %r2;
	@%p11 bra 	$L__BB0_18;
	ld.shared.f32 	%f44, [%r6+24];
	add.f32 	%f55, %f55, %f44;
$L__BB0_18:
	add.s32 	%r18, %r17, 1;
	setp.gt.u32 	%p12, %r18, %r2;
	@%p12 bra 	$L__BB0_20;
	ld.shared.f32 	%f45, [%r6+28];
	add.f32 	%f55, %f55, %f45;
$L__BB0_20:
	add.s32 	%r19, %r18, 1;
	setp.gt.u32 	%p13, %r19, %r2;
	@%p13 bra 	$L__BB0_22;
	ld.shared.f32 	%f46, [%r6+32];
	add.f32 	%f55, %f55, %f46;
$L__BB0_22:
	add.s32 	%r20, %r19, 1;
	setp.gt.u32 	%p14, %r20, %r2;
	@%p14 bra 	$L__BB0_24;
	ld.shared.f32 	%f47, [%r6+36];
	add.f32 	%f55, %f55, %f47;
$L__BB0_24:
	add.s32 	%r21, %r20, 1;
	setp.gt.u32 	%p15, %r21, %r2;
	@%p15 bra 	$L__BB0_26;
	ld.shared.f32 	%f48, [%r6+40];
	add.f32 	%f55, %f55, %f48;
$L__BB0_26:
	add.s32 	%r22, %r21, 1;
	setp.gt.u32 	%p16, %r22, %r2;
	@%p16 bra 	$L__BB0_28;
	ld.shared.f32 	%f49, [%r6+44];
	add.f32 	%f55, %f55, %f49;
$L__BB0_28:
	add.s32 	%r23, %r22, 1;
	setp.gt.u32 	%p17, %r23, %r2;
	@%p17 bra 	$L__BB0_30;
	ld.shared.f32 	%f50, [%r6+48];
	add.f32 	%f55, %f55, %f50;
$L__BB0_30:
	add.s32 	%r24, %r23, 1;
	setp.gt.u32 	%p18, %r24, %r2;
	@%p18 bra 	$L__BB0_32;
	ld.shared.f32 	%f51, [%r6+52];
	add.f32 	%f55, %f55, %f51;
$L__BB0_32:
	add.s32 	%r25, %r24, 1;
	setp.gt.u32 	%p19, %r25, %r2;
	@%p19 bra 	$L__BB0_34;
	ld.shared.f32 	%f52, [%r6+56];
	add.f32 	%f55, %f55, %f52;
$L__BB0_34:
	add.s32 	%r26, %r25, 1;
	setp.gt.u32 	%p20, %r26, %r2;
	@%p20 bra 	$L__BB0_36;
	ld.shared.f32 	%f53, [%r6+60];
	add.f32 	%f55, %f55, %f53;
$L__BB0_36:
	add.s32 	%r47, %r47, 1;
	setp.ne.s32 	%p21, %r47, 0;
	add.s32 	%r46, %r46, 16;
	add.s32 	%r45, %r45, 16;
	add.s32 	%r48, %r26, 1;
	@%p21 bra 	$L__BB0_2;
$L__BB0_37:
	setp.ge.s32 	%p22, %r4, %r31;
	setp.ge.s32 	%p23, %r2, %r32;
	or.pred  	%p24, %p22, %p23;
	@%p24 bra 	$L__BB0_39;
	mad.lo.s32 	%r44, %r31, %r4, %r2;
	cvta.to.global.u64 	%rd6, %rd2;
	mul.wide.s32 	%rd7, %r44, 4;
	add.s64 	%rd8, %rd6, %rd7;
	st.global.f32 	[%rd8], %f55;
$L__BB0_39:
	ret;

}
	// .globl	_Z23unknown_algo_inp1_chunkPfiiiii
.visible .entry _Z23unknown_algo_inp1_chunkPfiiiii(
	.param .u64 .ptr .align 1 _Z23unknown_algo_inp1_chunkPfiiiii_param_0,
	.param .u32 _Z23unknown_algo_inp1_chunkPfiiiii_param_1,
	.param .u32 _Z23unknown_algo_inp1_chunkPfiiiii_param_2,
	.param .u32 _Z23unknown_algo_inp1_chunkPfiiiii_param_3,
	.param .u32 _Z23unknown_algo_inp1_chunkPfiiiii_param_4,
	.param .u32 _Z23unknown_algo_inp1_chunkPfiiiii_param_5
)
{
	.reg .pred 	%p<15>;
	.reg .b32 	%r<38>;
	.reg .b32 	%f<57>;
	.reg .b64 	%rd<21>;

	ld.param.u64 	%rd2, [_Z23unknown_algo_inp1_chunkPfiiiii_param_0];
	ld.param.u32 	%r16, [_Z23unknown_algo_inp1_chunkPfiiiii_param_1];
	ld.param.u32 	%r17, [_Z23unknown_algo_inp1_chunkPfiiiii_param_2];
	ld.param.u32 	%r18, [_Z23unknown_algo_inp1_chunkPfiiiii_param_4];
	cvta.to.global.u64 	%rd1, %rd2;
	mov.u32 	%r19, %ntid.x;
	mov.u32 	%r20, %ctaid.x;
	mov.u32 	%r21, %tid.x;
	mad.lo.s32 	%r1, %r19, %r20, %r21;
	mov.u32 	%r22, %ntid.y;
	mov.u32 	%r23, %ctaid.y;
	mov.u32 	%r24, %tid.y;
	mad.lo.s32 	%r2, %r22, %r23, %r24;
	setp.lt.s32 	%p2, %r2, %r16;
	setp.lt.s32 	%p3, %r1, %r17;
	and.pred  	%p1, %p2, %p3;
	not.pred 	%p4, %p1;
	@%p4 bra 	$L__BB1_2;
	mad.lo.s32 	%r25, %r16, %r2, %r1;
	mul.wide.s32 	%rd3, %r25, 4;
	mov.u64 	%rd4, c_inp;
	add.s64 	%rd5, %rd4, %rd3;
	ld.const.f32 	%f48, [%rd5];
	add.s64 	%rd6, %rd1, %rd3;
	mov.b32 	%r26, 0;
	st.global.u32 	[%rd6], %r26;
$L__BB1_2:
	setp.lt.s32 	%p5, %r17, 1;
	mov.f32 	%f56, 0f00000000;
	@%p5 bra 	$L__BB1_14;
	and.b32  	%r3, %r17, 7;
	setp.lt.u32 	%p6, %r17, 8;
	mov.f32 	%f56, 0f00000000;
	mov.b32 	%r36, 0;
	@%p6 bra 	$L__BB1_6;
	and.b32  	%r36, %r17, 2147483640;
	neg.s32 	%r34, %r36;
	mov.f32 	%f56, 0f00000000;
	mov.u64 	%rd8, c_inp;
	mov.u32 	%r33, %r18;
$L__BB1_5:
	.pragma "nounroll";
	mul.wide.s32 	%rd7, %r33, 4;
	add.s64 	%rd9, %rd8, %rd7;
	ld.const.f32 	%f20, [%rd9];
	fma.rn.f32 	%f21, %f48, %f20, %f56;
	ld.const.f32 	%f22, [%rd9+4];
	fma.rn.f32 	%f23, %f48, %f22, %f21;
	ld.const.f32 	%f24, [%rd9+8];
	fma.rn.f32 	%f25, %f48, %f24, %f23;
	ld.const.f32 	%f26, [%rd9+12];
	fma.rn.f32 	%f27, %f48, %f26, %f25;
	ld.const.f32 	%f28, [%rd9+16];
	fma.rn.f32 	%f29, %f48, %f28, %f27;
	ld.const.f32 	%f30, [%rd9+20];
	fma.rn.f32 	%f31, %f48, %f30, %f29;
	ld.const.f32 	%f32, [%rd9+24];
	fma.rn.f32 	%f33, %f48, %f32, %f31;
	ld.const.f32 	%f34, [%rd9+28];
	fma.rn.f32 	%f56, %f48, %f34, %f33;
	add.s32 	%r34, %r34, 8;
	add.s32 	%r33, %r33, 8;
	setp.ne.s32 	%p7, %r34, 0;
	@%p7 bra 	$L__BB1_5;
$L__BB1_6:
	setp.eq.s32 	%p8, %r3, 0;
	@%p8 bra 	$L__BB1_14;
	and.b32  	%r11, %r17, 3;
	setp.lt.u32 	%p9, %r3, 4;
	@%p9 bra 	$L__BB1_9;
	add.s32 	%r28, %r36, %r18;
	mul.wide.s32 	%rd10, %r28, 4;
	mov.u64 	%rd11, c_inp;
	add.s64 	%rd12, %rd11, %rd10;
	ld.const.f32 	%f36, [%rd12];
	fma.rn.f32 	%f37, %f48, %f36, %f56;
	ld.const.f32 	%f38, [%rd12+4];
	fma.rn.f32 	%f39, %f48, %f38, %f37;
	ld.const.f32 	%f40, [%rd12+8];
	fma.rn.f32 	%f41, %f48, %f40, %f39;
	ld.const.f32 	%f42, [%rd12+12];
	fma.rn.f32 	%f56, %f48, %f42, %f41;
	add.s32 	%r36, %r36, 4;
$L__BB1_9:
	setp.eq.s32 	%p10, %r11, 0;
	@%p10 bra 	$L__BB1_14;
	setp.eq.s32 	%p11, %r11, 1;
	@%p11 bra 	$L__BB1_12;
	add.s32 	%r29, %r36, %r18;
	mul.wide.s32 	%rd13, %r29, 4;
	mov.u64 	%rd14, c_inp;
	add.s64 	%rd15, %rd14, %rd13;
	ld.const.f32 	%f44, [%rd15];
	fma.rn.f32 	%f45, %f48, %f44, %f56;
	ld.const.f32 	%f46, [%rd15+4];
	fma.rn.f32 	%f56, %f48, %f46, %f45;
	add.s32 	%r36, %r36, 2;
$L__BB1_12:
	and.b32  	%r30, %r17, 1;
	setp.eq.b32 	%p12, %r30, 1;
	not.pred 	%p13, %p12;
	@%p13 bra 	$L__BB1_14;
	add.s32 	%r31, %r36, %r18;
	mul.wide.s32 	%rd16, %r31, 4;
	mov.u64 	%rd17, c_inp;
	add.s64 	%rd18, %rd17, %rd16;
	ld.const.f32 	%f47, [%rd18];
	fma.rn.f32 	%f56, %f48, %f47, %f56;
$L__BB1_14:
	@%p4 bra 	$L__BB1_16;
	mad.lo.s32 	%r32, %r16, %r2, %r1;
	mul.wide.s32 	%rd19, %r32, 4;
	add.s64 	%rd20, %rd1, %rd19;
	st.global.f32 	[%rd20], %f56;
$L__BB1_16:
	ret;

}
	// .globl	_Z26unknown_algo_inp2_no_chunkPfiii
.visible .entry _Z26unknown_algo_inp2_no_chunkPfiii(
	.param .u64 .ptr .align 1 _Z26unknown_algo_inp2_no_chunkPfiii_param_0,
	.param .u32 _Z26unknown_algo_inp2_no_chunkPfiii_param_1,
	.param .u32 _Z26unknown_algo_inp2_no_chunkPfiii_param_2,
	.param .u32 _Z26unknown_algo_inp2_no_chunkPfiii_param_3
)
{
	.reg .pred 	%p<25>;
	.reg .b32 	%r<49>;
	.reg .b32 	%f<72>;
	.reg .b64 	%rd<8>;
	// demoted variable
	.shared .align 4 .b8 _ZZ26unknown_algo_inp2_no_chunkPfiiiE13temp_shared_2[1024];
	ld.param.u64 	%rd1, [_Z26unknown_algo_inp2_no_chunkPfiii_param_0];
	ld.param.u32 	%r31, [_Z26unknown_algo_inp2_no_chunkPfiii_param_1];
	ld.param.u32 	%r32, [_Z26unknown_algo_inp2_no_chunkPfiii_param_2];
	ld.param.u32 	%r33, [_Z26unknown_algo_inp2_no_chunkPfiii_param_3];
	mov.u32 	%r34, %ctaid.x;
	mov.u32 	%r35, %ntid.x;
	mov.u32 	%r45, %tid.x;
	mad.lo.s32 	%r2, %r34, %r35, %r45;
	mov.u32 	%r36, %ctaid.y;
	mov.u32 	%r37, %ntid.y;
	mov.u32 	%r3, %tid.y;
	mad.lo.s32 	%r4, %r36, %r37, %r3;
	setp.eq.s32 	%p1, %r33, 0;
	mov.f32 	%f55, 0f00000000;
	@%p1 bra 	$L__BB2_37;
	shl.b32 	%r39, %r3, 4;
	add.s32 	%r40, %r39, %r45;
	shl.b32 	%r41, %r40, 2;
	mov.u32 	%r42, _ZZ26unknown_algo_inp2_no_chunkPfiiiE13temp_shared_2;
	add.s32 	%r5, %r42, %r41;
	shl.b32 	%r43, %r3, 6;
	add.s32 	%r6, %r42, %r43;
	neg.s32 	%r47, %r33;
	mad.lo.s32 	%r46, %r31, %r4, %r45;
	mov.f32 	%f55, 0f00000000;
	mov.b32 	%r48, 0;
	mov.u64 	%rd3, c_inp;
$L__BB2_2:
	setp.ge.s32 	%p2, %r4, %r31;
	setp.ge.u32 	%p3, %r45, %r32;
	or.pred  	%p4, %p3, %p2;
	@%p4 bra 	$L__BB2_4;
	mul.wide.u32 	%rd2, %r46, 4;
	add.s64 	%rd4, %rd3, %rd2;
	ld.const.f32 	%f37, [%rd4];
	st.shared.f32 	[%r5], %f37;
$L__BB2_4:
	bar.sync 	0;
	setp.gt.u32 	%p5, %r48, %r2;
	@%p5 bra 	$L__BB2_6;
	ld.shared.f32 	%f38, [%r6];
	add.f32 	%f55, %f55, %f38;
$L__BB2_6:
	setp.ge.u32 	%p6, %r48, %r2;
	@%p6 bra 	$L__BB2_8;
	ld.shared.f32 	%f39, [%r6+4];
	add.f32 	%f55, %f55, %f39;
$L__BB2_8:
	add.s32 	%r13, %r48, 2;
	setp.gt.u32 	%p7, %r13, %r2;
	@%p7 bra 	$L__BB2_10;
	ld.shared.f32 	%f40, [%r6+8];
	add.f32 	%f55, %f55, %f40;
$L__BB2_10:
	add.s32 	%r14, %r13, 1;
	setp.gt.u32 	%p8, %r14, %r2;
	@%p8 bra 	$L__BB2_12;
	ld.shared.f32 	%f41, [%r6+12];
	add.f32 	%f55, %f55, %f41;
$L__BB2_12:
	add.s32 	%r15, %r14, 1;
	setp.gt.u32 	%p9, %r15, %r2;
	@%p9 bra 	$L__BB2_14;
	ld.shared.f32 	%f42, [%r6+16];
	add.f32 	%f55, %f55, %f42;
$L__BB2_14:
	add.s32 	%r16, %r15, 1;
	setp.gt.u32 	%p10, %r16, %r2;
	@%p10 bra 	$L__BB2_16;
	ld.shared.f32 	%f43, [%r6+20];
	add.f32 	%f55, %f55, %f43;
$L__BB2_16:
	add.s32 	%r17, %r16, 1;
	setp.gt.u32 	%p11, %r17, %r2;
	@%p11 bra 	$L__BB2_18;
	ld.shared.f32 	%f44, [%r6+24];
	add.f32 	%f55, %f55, %f44;
$L__BB2_18:
	add.s32 	%r18, %r17, 1;
	setp.gt.u32 	%p12, %r18, %r2;
	@%p12 bra 	$L__BB2_20;
	ld.shared.f32 	%f45, [%r6+28];
	add.f32 	%f55, %f55, %f45;
$L__BB2_20:
	add.s32 	%r19, %r18, 1;
	setp.gt.u32 	%p13, %r19, %r2;
	@%p13 bra 	$L__BB2_22;
	ld.shared.f32 	%f46, [%r6+32];
	add.f32 	%f55, %f55, %f46;
$L__BB2_22:
	add.s32 	%r20, %r19, 1;
	setp.gt.u32 	%p14, %r20, %r2;
	@%p14 bra 	$L__BB2_24;
	ld.shared.f32 	%f47, [%r6+36];
	add.f32 	%f55, %f55, %f47;
$L__BB2_24:
	add.s32 	%r21, %r20, 1;
	setp.gt.u32 	%p15, %r21, %r2;
	@%p15 bra 	$L__BB2_26;
	ld.shared.f32 	%f48, [%r6+40];
	add.f32 	%f55, %f55, %f48;
$L__BB2_26:
	add.s32 	%r22, %r21, 1;
	setp.gt.u32 	%p16, %r22, %r2;
	@%p16 bra 	$L__BB2_28;
	ld.shared.f32 	%f49, [%r6+44];
	add.f32 	%f55, %f55, %f49;
$L__BB2_28:
	add.s32 	%r23, %r22, 1;
	setp.gt.u32 	%p17, %r23, %r2;
	@%p17 bra 	$L__BB2_30;
	ld.shared.f32 	%f50, [%r6+48];
	add.f32 	%f55, %f55, %f50;
$L__BB2_30:
	add.s32 	%r24, %r23, 1;
	setp.gt.u32 	%p18, %r24, %r2;
	@%p18 bra 	$L__BB2_32;
	ld.shared.f32 	%f51, [%r6+52];
	add.f32 	%f55, %f55, %f51;
$L__BB2_32:
	add.s32 	%r25, %r24, 1;
	setp.gt.u32 	%p19, %r25, %r2;
	@%p19 bra 	$L__BB2_34;
	ld.shared.f32 	%f52, [%r6+56];
	add.f32 	%f55, %f55, %f52;
$L__BB2_34:
	add.s32 	%r26, %r25, 1;
	setp.gt.u32 	%p20, %r26, %r2;
	@%p20 bra 	$L__BB2_36;
	ld.shared.f32 	%f53, [%r6+60];
	add.f32 	%f55, %f55, %f53;
$L__BB2_36:
	add.s32 	%r47, %r47, 1;
	setp.ne.s32 	%p21, %r47, 0;
	add.s32 	%r46, %r46, 16;
	add.s32 	%r45, %r45, 16;
	add.s32 	%r48, %r26, 1;
	@%p21 bra 	$L__BB2_2;
$L__BB2_37:
	setp.ge.s32 	%p22, %r4, %r31;
	setp.ge.s32 	%p23, %r2, %r32;
	or.pred  	%p24, %p22, %p23;
	@%p24 bra 	$L__BB2_39;
	mad.lo.s32 	%r44, %r31, %r4, %r2;
	cvta.to.global.u64 	%rd5, %rd1;
	mul.wide.s32 	%rd6, %r44, 4;
	add.s64 	%rd7, %rd5, %rd6;
	st.global.f32 	[%rd7], %f55;
$L__BB2_39:
	ret;

}
	// .globl	_Z26unknown_algo_inp1_no_chunkPfiiii
.visible .entry _Z26unknown_algo_inp1_no_chunkPfiiii(
	.param .u64 .ptr .align 1 _Z26unknown_algo_inp1_no_chunkPfiiii_param_0,
	.param .u32 _Z26unknown_algo_inp1_no_chunkPfiiii_param_1,
	.param .u32 _Z26unknown_algo_inp1_no_chunkPfiiii_param_2,
	.param .u32 _Z26unknown_algo_inp1_no_chunkPfiiii_param_3,
	.param .u32 _Z26unknown_algo_inp1_no_chunkPfiiii_param_4
)
{
	.reg .pred 	%p<15>;
	.reg .b32 	%r<38>;
	.reg .b32 	%f<57>;
	.reg .b64 	%rd<21>;

	ld.param.u64 	%rd2, [_Z26unknown_algo_inp1_no_chunkPfiiii_param_0];
	ld.param.u32 	%r16, [_Z26unknown_algo_inp1_no_chunkPfiiii_param_1];
	ld.param.u32 	%r17, [_Z26unknown_algo_inp1_no_chunkPfiiii_param_2];
	ld.param.u32 	%r18, [_Z26unknown_algo_inp1_no_chunkPfiiii_param_4];
	cvta.to.global.u64 	%rd1, %rd2;
	mov.u32 	%r19, %ntid.x;
	mov.u32 	%r20, %ctaid.x;
	mov.u32 	%r21, %tid.x;
	mad.lo.s32 	%r1, %r19, %r20, %r21;
	mov.u32 	%r22, %ntid.y;
	mov.u32 	%r23, %ctaid.y;
	mov.u32 	%r24, %tid.y;
	mad.lo.s32 	%r2, %r22, %r23, %r24;
	setp.lt.s32 	%p2, %r2, %r16;
	setp.lt.s32 	%p3, %r1, %r17;
	and.pred  	%p1, %p2, %p3;
	not.pred 	%p4, %p1;
	@%p4 bra 	$L__BB3_2;
	mad.lo.s32 	%r25, %r16, %r2, %r1;
	mul.wide.s32 	%rd3, %r25, 4;
	mov.u64 	%rd4, c_inp;
	add.s64 	%rd5, %rd4, %rd3;
	ld.const.f32 	%f48, [%rd5];
	add.s64 	%rd6, %rd1, %rd3;
	mov.b32 	%r26, 0;
	st.global.u32 	[%rd6], %r26;
$L__BB3_2:
	setp.lt.s32 	%p5, %r17, 1;
	mov.f32 	%f56, 0f00000000;
	@%p5 bra 	$L__BB3_14;
	and.b32  	%r3, %r17, 7;
	setp.lt.u32 	%p6, %r17, 8;
	mov.f32 	%f56, 0f00000000;
	mov.b32 	%r36, 0;
	@%p6 bra 	$L__BB3_6;
	and.b32  	%r36, %r17, 2147483640;
	neg.s32 	%r34, %r36;
	mov.f32 	%f56, 0f00000000;
	mov.u64 	%rd8, c_inp;
	mov.u32 	%r33, %r18;
$L__BB3_5:
	.pragma "nounroll";
	mul.wide.s32 	%rd7, %r33, 4;
	add.s64 	%rd9, %rd8, %rd7;
	ld.const.f32 	%f20, [%rd9];
	fma.rn.f32 	%f21, %f48, %f20, %f56;
	ld.const.f32 	%f22, [%rd9+4];
	fma.rn.f32 	%f23, %f48, %f22, %f21;
	ld.const.f32 	%f24, [%rd9+8];
	fma.rn.f32 	%f25, %f48, %f24, %f23;
	ld.const.f32 	%f26, [%rd9+12];
	fma.rn.f32 	%f27, %f48, %f26, %f25;
	ld.const.f32 	%f28, [%rd9+16];
	fma.rn.f32 	%f29, %f48, %f28, %f27;
	ld.const.f32 	%f30, [%rd9+20];
	fma.rn.f32 	%f31, %f48, %f30, %f29;
	ld.const.f32 	%f32, [%rd9+24];
	fma.rn.f32 	%f33, %f48, %f32, %f31;
	ld.const.f32 	%f34, [%rd9+28];
	fma.rn.f32 	%f56, %f48, %f34, %f33;
	add.s32 	%r34, %r34, 8;
	add.s32 	%r33, %r33, 8;
	setp.ne.s32 	%p7, %r34, 0;
	@%p7 bra 	$L__BB3_5;
$L__BB3_6:
	setp.eq.s32 	%p8, %r3, 0;
	@%p8 bra 	$L__BB3_14;
	and.b32  	%r11, %r17, 3;
	setp.lt.u32 	%p9, %r3, 4;
	@%p9 bra 	$L__BB3_9;
	add.s32 	%r28, %r36, %r18;
	mul.wide.s32 	%rd10, %r28, 4;
	mov.u64 	%rd11, c_inp;
	add.s64 	%rd12, %rd11, %rd10;
	ld.const.f32 	%f36, [%rd12];
	fma.rn.f32 	%f37, %f48, %f36, %f56;
	ld.const.f32 	%f38, [%rd12+4];
	fma.rn.f32 	%f39, %f48, %f38, %f37;
	ld.const.f32 	%f40, [%rd12+8];
	fma.rn.f32 	%f41, %f48, %f40, %f39;
	ld.const.f32 	%f42, [%rd12+12];
	fma.rn.f32 	%f56, %f48, %f42, %f41;
	add.s32 	%r36, %r36, 4;
$L__BB3_9:
	setp.eq.s32 	%p10, %r11, 0;
	@%p10 bra 	$L__BB3_14;
	setp.eq.s32 	%p11, %r11, 1;
	@%p11 bra 	$L__BB3_12;
	add.s32 	%r29, %r36, %r18;
	mul.wide.s32 	%rd13, %r29, 4;
	mov.u64 	%rd14, c_inp;
	add.s64 	%rd15, %rd14, %rd13;
	ld.const.f32 	%f44, [%rd15];
	fma.rn.f32 	%f45, %f48, %f44, %f56;
	ld.const.f32 	%f46, [%rd15+4];
	fma.rn.f32 	%f56, %f48, %f46, %f45;
	add.s32 	%r36, %r36, 2;
$L__BB3_12:
	and.b32  	%r30, %r17, 1;
	setp.eq.b32 	%p12, %r30, 1;
	not.pred 	%p13, %p12;
	@%p13 bra 	$L__BB3_14;
	add.s32 	%r31, %r36, %r18;
	mul.wide.s32 	%rd16, %r31, 4;
	mov.u64 	%rd17, c_inp;
	add.s64 	%rd18, %rd17, %rd16;
	ld.const.f32 	%f47, [%rd18];
	fma.rn.f32 	%f56, %f48, %f47, %f56;
$L__BB3_14:
	@%p4 bra 	$L__BB3_16;
	mad.lo.s32 	%r32, %r16, %r2, %r1;
	mul.wide.s32 	%rd19, %r32, 4;
	add.s64 	%rd20, %rd1, %rd19;
	st.global.f32 	[%rd20], %f56;
$L__BB3_16:
	ret;

}


// ===== COMPILED SASS (sm_100) =====

	.target	sm_100

	.elftype	@"ET_EXEC"


//--------------------- .note.nv.tkinfo           --------------------------
	.section	.note.nv.tkinfo,"",@"SHT_NOTE"
	.sectionflags	@"SHF_NOTE_NV_TKINFO"
	.tkinfo
        /*0018*/ 	.word	0x00000002
        /*0030*/ 	.string	""
        /*0030*/ 	.string	"ptxas"
        /*0030*/ 	.string	"Cuda compilation tools, release 13.0, V13.0.88"
        /*0030*/ 	.string	"Build cuda_13.0.r13.0/compiler.36424714_0"
        /*0030*/ 	.string	"-arch sm_100 -m 64 "



//--------------------- .note.nv.cuinfo           --------------------------
	.section	.note.nv.cuinfo,"",@"SHT_NOTE"
	.sectionflags	@"SHF_NOTE_NV_CUINFO"
        /*0018*/ 	.short	0x0002
        /*001a*/ 	.short	0x0064
        /*001c*/ 	.short	0x0082
	.zero		2


//--------------------- .nv.info                  --------------------------
	.section	.nv.info,"",@"SHT_CUDA_INFO"
	.align	4


	//----- nvinfo : EIATTR_REGCOUNT
	.align		4
        /*0000*/ 	.byte	0x04, 0x2f
        /*0002*/ 	.short	(.L_2 - .L_1)
	.align		4
.L_1:
        /*0004*/ 	.word	index@(_Z23unknown_algo_inp2_chunkPfS_iiii)
        /*0008*/ 	.word	0x00000016


	//----- nvinfo : EIATTR_FRAME_SIZE
	.align		4
.L_2:
        /*000c*/ 	.byte	0x04, 0x11
        /*000e*/ 	.short	(.L_4 - .L_3)
	.align		4
.L_3:
        /*0010*/ 	.word	index@(_Z23unknown_algo_inp2_chunkPfS_iiii)
        /*0014*/ 	.word	0x00000000


	//----- nvinfo : EIATTR_REGCOUNT
	.align		4
.L_4:
        /*0018*/ 	.byte	0x04, 0x2f
        /*001a*/ 	.short	(.L_6 - .L_5)
	.align		4
.L_5:
        /*001c*/ 	.word	index@(_Z23unknown_algo_inp1_chunkPfiiiii)
        /*0020*/ 	.word	0x00000011


	//----- nvinfo : EIATTR_FRAME_SIZE
	.align		4
.L_6:
        /*0024*/ 	.byte	0x04, 0x11
        /*0026*/ 	.short	(.L_8 - .L_7)
	.align		4
.L_7:
        /*0028*/ 	.word	index@(_Z23unknown_algo_inp1_chunkPfiiiii)
        /*002c*/ 	.word	0x00000000


	//----- nvinfo : EIATTR_REGCOUNT
	.align		4
.L_8:
        /*0030*/ 	.byte	0x04, 0x2f
        /*0032*/ 	.short	(.L_10 - .L_9)
	.align		4
.L_9:
        /*0034*/ 	.word	index@(_Z26unknown_algo_inp2_no_chunkPfiii)
        /*0038*/ 	.word	0x00000016


	//----- nvinfo : EIATTR_FRAME_SIZE
	.align		4
.L_10:
        /*003c*/ 	.byte	0x04, 0x11
        /*003e*/ 	.short	(.L_12 - .L_11)
	.align		4
.L_11:
        /*0040*/ 	.word	index@(_Z26unknown_algo_inp2_no_chunkPfiii)
        /*0044*/ 	.word	0x00000000


	//----- nvinfo : EIATTR_REGCOUNT
	.align		4
.L_12:
        /*0048*/ 	.byte	0x04, 0x2f
        /*004a*/ 	.short	(.L_14 - .L_13)
	.align		4
.L_13:
        /*004c*/ 	.word	index@(_Z26unknown_algo_inp1_no_chunkPfiiii)
        /*0050*/ 	.word	0x00000011


	//----- nvinfo : EIATTR_FRAME_SIZE
	.align		4
.L_14:
        /*0054*/ 	.byte	0x04, 0x11
        /*0056*/ 	.short	(.L_16 - .L_15)
	.align		4
.L_15:
        /*0058*/ 	.word	index@(_Z26unknown_algo_inp1_no_chunkPfiiii)
        /*005c*/ 	.word	0x00000000


	//----- nvinfo : EIATTR_MIN_STACK_SIZE
	.align		4
.L_16:
        /*0060*/ 	.byte	0x04, 0x12
        /*0062*/ 	.short	(.L_18 - .L_17)
	.align		4
.L_17:
        /*0064*/ 	.word	index@(_Z26unknown_algo_inp1_no_chunkPfiiii)
        /*0068*/ 	.word	0x00000000


	//----- nvinfo : EIATTR_MIN_STACK_SIZE
	.align		4
.L_18:
        /*006c*/ 	.byte	0x04, 0x12
        /*006e*/ 	.short	(.L_20 - .L_19)
	.align		4
.L_19:
        /*0070*/ 	.word	index@(_Z26unknown_algo_inp2_no_chunkPfiii)
        /*0074*/ 	.word	0x00000000


	//----- nvinfo : EIATTR_MIN_STACK_SIZE
	.align		4
.L_20:
        /*0078*/ 	.byte	0x04, 0x12
        /*007a*/ 	.short	(.L_22 - .L_21)
	.align		4
.L_21:
        /*007c*/ 	.word	index@(_Z23unknown_algo_inp1_chunkPfiiiii)
        /*0080*/ 	.word	0x00000000


	//----- nvinfo : EIATTR_MIN_STACK_SIZE
	.align		4
.L_22:
        /*0084*/ 	.byte	0x04, 0x12
        /*0086*/ 	.short	(.L_24 - .L_23)
	.align		4
.L_23:
        /*0088*/ 	.word	index@(_Z23unknown_algo_inp2_chunkPfS_iiii)
        /*008c*/ 	.word	0x00000000
.L_24:


//--------------------- .nv.compat                --------------------------
	.section	.nv.compat,"",@"SHT_CUDA_COMPAT_INFO"
	.align	4
        /*0000*/ 	.byte	0x02, 0x09, 0x00, 0x00, 0x02, 0x02, 0x01, 0x00, 0x02, 0x05, 0x05, 0x00, 0x03, 0x07, 0x01, 0x01
        /*0010*/ 	.byte	0x02, 0x03, 0x00, 0x00, 0x02, 0x06, 0x01, 0x00, 0x04, 0x0b, 0x08, 0x00, 0x09, 0x00, 0x00, 0x00
        /*0020*/ 	.byte	0x00, 0x00, 0x00, 0x00


//--------------------- .nv.info._Z26unknown_algo_inp1_no_chunkPfiiii --------------------------
	.section	.nv.info._Z26unknown_algo_inp1_no_chunkPfiiii,"",@"SHT_CUDA_INFO"
	.sectionflags	@""
	.align	4


	//----- nvinfo : EIATTR_CUDA_API_VERSION
	.align		4
        /*0000*/ 	.byte	0x04, 0x37
        /*0002*/ 	.short	(.L_26 - .L_25)
.L_25:
        /*0004*/ 	.word	0x00000082


	//----- nvinfo : EIATTR_KPARAM_INFO
	.align		4
.L_26:
        /*0008*/ 	.byte	0x04, 0x17
        /*000a*/ 	.short	(.L_28 - .L_27)
.L_27:
        /*000c*/ 	.word	0x00000000
        /*0010*/ 	.short	0x0004
        /*0012*/ 	.short	0x0014
        /*0014*/ 	.byte	0x00, 0xf0, 0x11, 0x00


	//----- nvinfo : EIATTR_KPARAM_INFO
	.align		4
.L_28:
        /*0018*/ 	.byte	0x04, 0x17
        /*001a*/ 	.short	(.L_30 - .L_29)
.L_29:
        /*001c*/ 	.word	0x00000000
        /*0020*/ 	.short	0x0003
        /*0022*/ 	.short	0x0010
        /*0024*/ 	.byte	0x00, 0xf0, 0x11, 0x00


	//----- nvinfo : EIATTR_KPARAM_INFO
	.align		4
.L_30:
        /*0028*/ 	.byte	0x04, 0x17
        /*002a*/ 	.short	(.L_32 - .L_31)
.L_31:
        /*002c*/ 	.word	0x00000000
        /*0030*/ 	.short	0x0002
        /*0032*/ 	.short	0x000c
        /*0034*/ 	.byte	0x00, 0xf0, 0x11, 0x00


	//----- nvinfo : EIATTR_KPARAM_INFO
	.align		4
.L_32:
        /*0038*/ 	.byte	0x04, 0x17
        /*003a*/ 	.short	(.L_34 - .L_33)
.L_33:
        /*003c*/ 	.word	0x00000000
        /*0040*/ 	.short	0x0001
        /*0042*/ 	.short	0x0008
        /*0044*/ 	.byte	0x00, 0xf0, 0x11, 0x00


	//----- nvinfo : EIATTR_KPARAM_INFO
	.align		4
.L_34:
        /*0048*/ 	.byte	0x04, 0x17
        /*004a*/ 	.short	(.L_36 - .L_35)
.L_35:
        /*004c*/ 	.word	0x00000000
        /*0050*/ 	.short	0x0000
        /*0052*/ 	.short	0x0000
        /*0054*/ 	.byte	0x00, 0xf5, 0x21, 0x00


	//----- nvinfo : EIATTR_SPARSE_MMA_MASK
	.align		4
.L_36:
        /*0058*/ 	.byte	0x03, 0x50
        /*005a*/ 	.short	0x0000


	//----- nvinfo : EIATTR_MAXREG_COUNT
	.align		4
        /*005c*/ 	.byte	0x03, 0x1b
        /*005e*/ 	.short	0x00ff


	//----- nvinfo : EIATTR_MERCURY_ISA_VERSION
	.align		4
        /*0060*/ 	.byte	0x03, 0x5f
        /*0062*/ 	.short	0x0101


	//----- nvinfo : EIATTR_VRC_CTA_INIT_COUNT
	.align		4
        /*0064*/ 	.byte	0x02, 0x4a
	.zero		1
	.zero		1


	//----- nvinfo : EIATTR_EXIT_INSTR_OFFSETS
	.align		4
        /*0068*/ 	.byte	0x04, 0x1c
        /*006a*/ 	.short	(.L_38 - .L_37)


	//   ....[0]....
.L_37:
        /*006c*/ 	.word	0x000005a0


	//   ....[1]....
        /*0070*/ 	.word	0x000005f0


	//----- nvinfo : EIATTR_CBANK_PARAM_SIZE
	.align		4
.L_38:
        /*0074*/ 	.byte	0x03, 0x19
        /*0076*/ 	.short	0x0018


	//----- nvinfo : EIATTR_PARAM_CBANK
	.align		4
        /*0078*/ 	.byte	0x04, 0x0a
        /*007a*/ 	.short	(.L_40 - .L_39)
	.align		4
.L_39:
        /*007c*/ 	.word	index@(.nv.constant0._Z26unknown_algo_inp1_no_chunkPfiiii)
        /*0080*/ 	.short	0x0380
        /*0082*/ 	.short	0x0018


	//----- nvinfo : EIATTR_SW_WAR
	.align		4
.L_40:
        /*0084*/ 	.byte	0x04, 0x36
        /*0086*/ 	.short	(.L_42 - .L_41)
.L_41:
        /*0088*/ 	.word	0x00000008
.L_42:


//--------------------- .nv.info._Z26unknown_algo_inp2_no_chunkPfiii --------------------------
	.section	.nv.info._Z26unknown_algo_inp2_no_chunkPfiii,"",@"SHT_CUDA_INFO"
	.sectionflags	@""
	.align	4


	//----- nvinfo : EIATTR_CUDA_API_VERSION
	.align		4
        /*0000*/ 	.byte	0x04, 0x37
        /*0002*/ 	.short	(.L_44 - .L_43)
.L_43:
        /*0004*/ 	.word	0x00000082


	//----- nvinfo : EIATTR_KPARAM_INFO
	.align		4
.L_44:
        /*0008*/ 	.byte	0x04, 0x17
        /*000a*/ 	.short	(.L_46 - .L_45)
.L_45:
        /*000c*/ 	.word	0x00000000
        /*0010*/ 	.short	0x0003
        /*0012*/ 	.short	0x0010
        /*0014*/ 	.byte	0x00, 0xf0, 0x11, 0x00


	//----- nvinfo : EIATTR_KPARAM_INFO
	.align		4
.L_46:
        /*0018*/ 	.byte	0x04, 0x17
        /*001a*/ 	.short	(.L_48 - .L_47)
.L_47:
        /*001c*/ 	.word	0x00000000
        /*0020*/ 	.short	0x0002
        /*0022*/ 	.short	0x000c
        /*0024*/ 	.byte	0x00, 0xf0, 0x11, 0x00


	//----- nvinfo : EIATTR_KPARAM_INFO
	.align		4
.L_48:
        /*0028*/ 	.byte	0x04, 0x17
        /*002a*/ 	.short	(.L_50 - .L_49)
.L_49:
        /*002c*/ 	.word	0x00000000
        /*0030*/ 	.short	0x0001
        /*0032*/ 	.short	0x0008
        /*0034*/ 	.byte	0x00, 0xf0, 0x11, 0x00


	//----- nvinfo : EIATTR_KPARAM_INFO
	.align		4
.L_50:
        /*0038*/ 	.byte	0x04, 0x17
        /*003a*/ 	.short	(.L_52 - .L_51)
.L_51:
        /*003c*/ 	.word	0x00000000
        /*0040*/ 	.short	0x0000
        /*0042*/ 	.short	0x0000
        /*0044*/ 	.byte	0x00, 0xf5, 0x21, 0x00


	//----- nvinfo : EIATTR_SPARSE_MMA_MASK
	.align		4
.L_52:
        /*0048*/ 	.byte	0x03, 0x50
        /*004a*/ 	.short	0x0000


	//----- nvinfo : EIATTR_MAXREG_COUNT
	.align		4
        /*004c*/ 	.byte	0x03, 0x1b
        /*004e*/ 	.short	0x00ff


	//----- nvinfo : EIATTR_NUM_BARRIERS
	.align		4
        /*0050*/ 	.byte	0x02, 0x4c
        /*0052*/ 	.byte	0x01
	.zero		1


	//----- nvinfo : EIATTR_MERCURY_ISA_VERSION
	.align		4
        /*0054*/ 	.byte	0x03, 0x5f
        /*0056*/ 	.short	0x0101


	//----- nvinfo : EIATTR_VRC_CTA_INIT_COUNT
	.align		4
        /*0058*/ 	.byte	0x02, 0x4a
	.zero		1
	.zero		1


	//----- nvinfo : EIATTR_EXIT_INSTR_OFFSETS
	.align		4
        /*005c*/ 	.byte	0x04, 0x1c
        /*005e*/ 	.short	(.L_54 - .L_53)


	//   ....[0]....
.L_53:
        /*0060*/ 	.word	0x00000670


	//   ....[1]....
        /*0064*/ 	.word	0x000006c0


	//----- nvinfo : EIATTR_CBANK_PARAM_SIZE
	.align		4
.L_54:
        /*0068*/ 	.byte	0x03, 0x19
        /*006a*/ 	.short	0x0014


	//----- nvinfo : EIATTR_PARAM_CBANK
	.align		4
        /*006c*/ 	.byte	0x04, 0x0a
        /*006e*/ 	.short	(.L_56 - .L_55)
	.align		4
.L_55:
        /*0070*/ 	.word	index@(.nv.constant0._Z26unknown_algo_inp2_no_chunkPfiii)
        /*0074*/ 	.short	0x0380
        /*0076*/ 	.short	0x0014


	//----- nvinfo : EIATTR_SW_WAR
	.align		4
.L_56:
        /*0078*/ 	.byte	0x04, 0x36
        /*007a*/ 	.short	(.L_58 - .L_57)
.L_57:
        /*007c*/ 	.word	0x00000008
.L_58:


//--------------------- .nv.info._Z23unknown_algo_inp1_chunkPfiiiii --------------------------
	.section	.nv.info._Z23unknown_algo_inp1_chunkPfiiiii,"",@"SHT_CUDA_INFO"
	.sectionflags	@""
	.align	4


	//----- nvinfo : EIATTR_CUDA_API_VERSION
	.align		4
        /*0000*/ 	.byte	0x04, 0x37
        /*0002*/ 	.short	(.L_60 - .L_59)
.L_59:
        /*0004*/ 	.word	0x00000082


	//----- nvinfo : EIATTR_KPARAM_INFO
	.align		4
.L_60:
        /*0008*/ 	.byte	0x04, 0x17
        /*000a*/ 	.short	(.L_62 - .L_61)
.L_61:
        /*000c*/ 	.word	0x00000000
        /*0010*/ 	.short	0x0005
        /*0012*/ 	.short	0x0018
        /*0014*/ 	.byte	0x00, 0xf0, 0x11, 0x00


	//----- nvinfo : EIATTR_KPARAM_INFO
	.align		4
.L_62:
        /*0018*/ 	.byte	0x04, 0x17
        /*001a*/ 	.short	(.L_64 - .L_63)
.L_63:
        /*001c*/ 	.word	0x00000000
        /*0020*/ 	.short	0x0004
        /*0022*/ 	.short	0x0014
        /*0024*/ 	.byte	0x00, 0xf0, 0x11, 0x00


	//----- nvinfo : EIATTR_KPARAM_INFO
	.align		4
.L_64:
        /*0028*/ 	.byte	0x04, 0x17
        /*002a*/ 	.short	(.L_66 - .L_65)
.L_65:
        /*002c*/ 	.word	0x00000000
        /*0030*/ 	.short	0x0003
        /*0032*/ 	.short	0x0010
        /*0034*/ 	.byte	0x00, 0xf0, 0x11, 0x00


	//----- nvinfo : EIATTR_KPARAM_INFO
	.align		4
.L_66:
        /*0038*/ 	.byte	0x04, 0x17
        /*003a*/ 	.short	(.L_68 - .L_67)
.L_67:
        /*003c*/ 	.word	0x00000000
        /*0040*/ 	.short	0x0002
        /*0042*/ 	.short	0x000c
        /*0044*/ 	.byte	0x00, 0xf0, 0x11, 0x00


	//----- nvinfo : EIATTR_KPARAM_INFO
	.align		4
.L_68:
        /*0048*/ 	.byte	0x04, 0x17
        /*004a*/ 	.short	(.L_70 - .L_69)
.L_69:
        /*004c*/ 	.word	0x00000000
        /*0050*/ 	.short	0x0001
        /*0052*/ 	.short	0x0008
        /*0054*/ 	.byte	0x00, 0xf0, 0x11, 0x00


	//----- nvinfo : EIATTR_KPARAM_INFO
	.align		4
.L_70:
        /*0058*/ 	.byte	0x04, 0x17
        /*005a*/ 	.short	(.L_72 - .L_71)
.L_71:
        /*005c*/ 	.word	0x00000000
        /*0060*/ 	.short	0x0000
        /*0062*/ 	.short	0x0000
        /*0064*/ 	.byte	0x00, 0xf5, 0x21, 0x00


	//----- nvinfo : EIATTR_SPARSE_MMA_MASK
	.align		4
.L_72:
        /*0068*/ 	.byte	0x03, 0x50
        /*006a*/ 	.short	0x0000


	//----- nvinfo : EIATTR_MAXREG_COUNT
	.align		4
        /*006c*/ 	.byte	0x03, 0x1b
        /*006e*/ 	.short	0x00ff


	//----- nvinfo : EIATTR_MERCURY_ISA_VERSION
	.align		4
        /*0070*/ 	.byte	0x03, 0x5f
        /*0072*/ 	.short	0x0101


	//----- nvinfo : EIATTR_VRC_CTA_INIT_COUNT
	.align		4
        /*0074*/ 	.byte	0x02, 0x4a
	.zero		1
	.zero		1


	//----- nvinfo : EIATTR_EXIT_INSTR_OFFSETS
	.align		4
        /*0078*/ 	.byte	0x04, 0x1c
        /*007a*/ 	.short	(.L_74 - .L_73)


	//   ....[0]....
.L_73:
        /*007c*/ 	.word	0x000005a0


	//   ....[1]....
        /*0080*/ 	.word	0x000005f0


	//----- nvinfo : EIATTR_CBANK_PARAM_SIZE
	.align		4
.L_74:
        /*0084*/ 	.byte	0x03, 0x19
        /*0086*/ 	.short	0x001c


	//----- nvinfo : EIATTR_PARAM_CBANK
	.align		4
        /*0088*/ 	.byte	0x04, 0x0a
        /*008a*/ 	.short	(.L_76 - .L_75)
	.align		4
.L_75:
        /*008c*/ 	.word	index@(.nv.constant0._Z23unknown_algo_inp1_chunkPfiiiii)
        /*0090*/ 	.short	0x0380
        /*0092*/ 	.short	0x001c


	//----- nvinfo : EIATTR_SW_WAR
	.align		4
.L_76:
        /*0094*/ 	.byte	0x04, 0x36
        /*0096*/ 	.short	(.L_78 - .L_77)
.L_77:
        /*0098*/ 	.word	0x00000008
.L_78:


//--------------------- .nv.info._Z23unknown_algo_inp2_chunkPfS_iiii --------------------------
	.section	.nv.info._Z23unknown_algo_inp2_chunkPfS_iiii,"",@"SHT_CUDA_INFO"
	.sectionflags	@""
	.align	4


	//----- nvinfo : EIATTR_CUDA_API_VERSION
	.align		4
        /*0000*/ 	.byte	0x04, 0x37
        /*0002*/ 	.short	(.L_80 - .L_79)
.L_79:
        /*0004*/ 	.word	0x00000082


	//----- nvinfo : EIATTR_KPARAM_INFO
	.align		4
.L_80:
        /*0008*/ 	.byte	0x04, 0x17
        /*000a*/ 	.short	(.L_82 - .L_81)
.L_81:
        /*000c*/ 	.word	0x00000000
        /*0010*/ 	.short	0x0005
        /*0012*/ 	.short	0x001c
        /*0014*/ 	.byte	0x00, 0xf0, 0x11, 0x00


	//----- nvinfo : EIATTR_KPARAM_INFO
	.align		4
.L_82:
        /*0018*/ 	.byte	0x04, 0x17
        /*001a*/ 	.short	(.L_84 - .L_83)
.L_83:
        /*001c*/ 	.word	0x00000000
        /*0020*/ 	.short	0x0004
        /*0022*/ 	.short	0x0018
        /*0024*/ 	.byte	0x00, 0xf0, 0x11, 0x00


	//----- nvinfo : EIATTR_KPARAM_INFO
	.align		4
.L_84:
        /*0028*/ 	.byte	0x04, 0x17
        /*002a*/ 	.short	(.L_86 - .L_85)
.L_85:
        /*002c*/ 	.word	0x00000000
        /*0030*/ 	.short	0x0003
        /*0032*/ 	.short	0x0014
        /*0034*/ 	.byte	0x00, 0xf0, 0x11, 0x00


	//----- nvinfo : EIATTR_KPARAM_INFO
	.align		4
.L_86:
        /*0038*/ 	.byte	0x04, 0x17
        /*003a*/ 	.short	(.L_88 - .L_87)
.L_87:
        /*003c*/ 	.word	0x00000000
        /*0040*/ 	.short	0x0002
        /*0042*/ 	.short	0x0010
        /*0044*/ 	.byte	0x00, 0xf0, 0x11, 0x00


	//----- nvinfo : EIATTR_KPARAM_INFO
	.align		4
.L_88:
        /*0048*/ 	.byte	0x04, 0x17
        /*004a*/ 	.short	(.L_90 - .L_89)
.L_89:
        /*004c*/ 	.word	0x00000000
        /*0050*/ 	.short	0x0001
        /*0052*/ 	.short	0x0008
        /*0054*/ 	.byte	0x00, 0xf5, 0x21, 0x00


	//----- nvinfo : EIATTR_KPARAM_INFO
	.align		4
.L_90:
        /*0058*/ 	.byte	0x04, 0x17
        /*005a*/ 	.short	(.L_92 - .L_91)
.L_91:
        /*005c*/ 	.word	0x00000000
        /*0060*/ 	.short	0x0000
        /*0062*/ 	.short	0x0000
        /*0064*/ 	.byte	0x00, 0xf5, 0x21, 0x00


	//----- nvinfo : EIATTR_SPARSE_MMA_MASK
	.align		4
.L_92:
        /*0068*/ 	.byte	0x03, 0x50
        /*006a*/ 	.short	0x0000


	//----- nvinfo : EIATTR_MAXREG_COUNT
	.align		4
        /*006c*/ 	.byte	0x03, 0x1b
        /*006e*/ 	.short	0x00ff


	//----- nvinfo : EIATTR_NUM_BARRIERS
	.align		4
        /*0070*/ 	.byte	0x02, 0x4c
        /*0072*/ 	.byte	0x01
	.zero		1


	//----- nvinfo : EIATTR_MERCURY_ISA_VERSION
	.align		4
        /*0074*/ 	.byte	0x03, 0x5f
        /*0076*/ 	.short	0x0101


	//----- nvinfo : EIATTR_VRC_CTA_INIT_COUNT
	.align		4
        /*0078*/ 	.byte	0x02, 0x4a
	.zero		1
	.zero		1


	//----- nvinfo : EIATTR_EXIT_INSTR_OFFSETS
	.align		4
        /*007c*/ 	.byte	0x04, 0x1c
        /*007e*/ 	.short	(.L_94 - .L_93)


	//   ....[0]....
.L_93:
        /*0080*/ 	.word	0x00000680


	//   ....[1]....
        /*0084*/ 	.word	0x000006d0


	//----- nvinfo : EIATTR_CBANK_PARAM_SIZE
	.align		4
.L_94:
        /*0088*/ 	.byte	0x03, 0x19
        /*008a*/ 	.short	0x0020


	//----- nvinfo : EIATTR_PARAM_CBANK
	.align		4
        /*008c*/ 	.byte	0x04, 0x0a
        /*008e*/ 	.short	(.L_96 - .L_95)
	.align		4
.L_95:
        /*0090*/ 	.word	index@(.nv.constant0._Z23unknown_algo_inp2_chunkPfS_iiii)
        /*0094*/ 	.short	0x0380
        /*0096*/ 	.short	0x0020


	//----- nvinfo : EIATTR_SW_WAR
	.align		4
.L_96:
        /*0098*/ 	.byte	0x04, 0x36
        /*009a*/ 	.short	(.L_98 - .L_97)
.L_97:
        /*009c*/ 	.word	0x00000008
.L_98:


//--------------------- .nv.callgraph             --------------------------
	.section	.nv.callgraph,"",@"SHT_CUDA_CALLGRAPH"
	.align	4
	.sectionentsize	8
	.align		4
        /*0000*/ 	.word	0x00000000
	.align		4
        /*0004*/ 	.word	0xffffffff
	.align		4
        /*0008*/ 	.word	0x00000000
	.align		4
        /*000c*/ 	.word	0xfffffffe
	.align		4
        /*0010*/ 	.word	0x00000000
	.align		4
        /*0014*/ 	.word	0xfffffffd
	.align		4
        /*0018*/ 	.word	0x00000000
	.align		4
        /*001c*/ 	.word	0xfffffffc


//--------------------- .nv.constant3             --------------------------
	.section	.nv.constant3,"a",@progbits
	.align	4
.nv.constant3:
	.type		c_inp,@object
	.size		c_inp,(.L_0 - c_inp)
c_inp:
	.zero		64000
.L_0:


//--------------------- .text._Z26unknown_algo_inp1_no_chunkPfiiii --------------------------
	.section	.text._Z26unknown_algo_inp1_no_chunkPfiiii,"ax",@progbits
	.align	128
        .global         _Z26unknown_algo_inp1_no_chunkPfiiii
        .type           _Z26unknown_algo_inp1_no_chunkPfiiii,@function
        .size           _Z26unknown_algo_inp1_no_chunkPfiiii,(.L_x_18 - _Z26unknown_algo_inp1_no_chunkPfiiii)
        .other          _Z26unknown_algo_inp1_no_chunkPfiiii,@"STO_CUDA_ENTRY STV_DEFAULT"
_Z26unknown_algo_inp1_no_chunkPfiiii:
.text._Z26unknown_algo_inp1_no_chunkPfiiii:
[----:B------:R-:W-:Y:S01]  /*0000*/  LDC R1, c[0x0][0x37c] ;  /* 0x0000df00ff017b82 */ /* 0x000fe20000000800 */
[----:B------:R-:W0:Y:S07]  /*0010*/  S2R R5, SR_CTAID.X ;  /* 0x0000000000057919 */ /* 0x000e2e0000002500 */
[----:B------:R-:W1:Y:S01]  /*0020*/  LDC.64 R2, c[0x0][0x388] ;  /* 0x0000e200ff027b82 */ /* 0x000e620000000a00 */
[----:B------:R-:W0:Y:S01]  /*0030*/  LDCU UR4, c[0x0][0x360] ;  /* 0x00006c00ff0477ac */ /* 0x000e220008000800 */
[----:B------:R-:W0:Y:S01]  /*0040*/  S2R R4, SR_TID.X ;  /* 0x0000000000047919 */ /* 0x000e220000002100 */
[----:B------:R-:W2:Y:S01]  /*0050*/  LDCU UR5, c[0x0][0x364] ;  /* 0x00006c80ff0577ac */ /* 0x000ea20008000800 */
[----:B------:R-:W2:Y:S01]  /*0060*/  S2R R7, SR_CTAID.Y ;  /* 0x0000000000077919 */ /* 0x000ea20000002600 */
[----:B------:R-:W3:Y:S01]  /*0070*/  LDCU.64 UR12, c[0x0][0x358] ;  /* 0x00006b00ff0c77ac */ /* 0x000ee20008000a00 */
[----:B------:R-:W2:Y:S01]  /*0080*/  S2R R6, SR_TID.Y ;  /* 0x0000000000067919 */ /* 0x000ea20000002200 */
[----:B0-----:R-:W-:-:S05]  /*0090*/  IMAD R5, R5, UR4, R4 ;  /* 0x0000000405057c24 */ /* 0x001fca000f8e0204 */
[----:B-1----:R-:W-:Y:S01]  /*00a0*/  ISETP.GE.AND P0, PT, R5, R3, PT ;  /* 0x000000030500720c */ /* 0x002fe20003f06270 */
[----:B--2---:R-:W-:-:S05]  /*00b0*/  IMAD R7, R7, UR5, R6 ;  /* 0x0000000507077c24 */ /* 0x004fca000f8e0206 */
[----:B------:R-:W-:-:S13]  /*00c0*/  ISETP.LT.AND P0, PT, R7, R2, !P0 ;  /* 0x000000020700720c */ /* 0x000fda0004701270 */
[----:B------:R-:W-:Y:S01]  /*00d0*/  @P0 IMAD R8, R7, R2, R5 ;  /* 0x0000000207080224 */ /* 0x000fe200078e0205 */
[----:B------:R-:W0:Y:S03]  /*00e0*/  @P0 LDC.64 R10, c[0x0][0x380] ;  /* 0x0000e000ff0a0b82 */ /* 0x000e260000000a00 */
[----:B------:R-:W-:-:S03]  /*00f0*/  @P0 IMAD.WIDE R8, R8, 0x4, RZ ;  /* 0x0000000408080825 */ /* 0x000fc600078e02ff */
[----:B------:R-:W-:-:S04]  /*0100*/  @P0 MOV R4, R8 ;  /* 0x0000000800040202 */ /* 0x000fc80000000f00 */
[----:B------:R1:W2:Y:S01]  /*0110*/  @P0 LDC R0, c[0x3][R4] ;  /* 0x00c0000004000b82 */ /* 0x0002a20000000800 */
[----:B0-----:R-:W-:-:S04]  /*0120*/  @P0 IADD3 R10, P1, PT, R8, R10, RZ ;  /* 0x0000000a080a0210 */ /* 0x001fc80007f3e0ff */
[----:B------:R-:W-:Y:S01]  /*0130*/  @P0 IADD3.X R11, PT, PT, R9, R11, RZ, P1, !PT ;  /* 0x0000000b090b0210 */ /* 0x000fe20000ffe4ff */
[----:B------:R-:W-:Y:S01]  /*0140*/  IMAD.MOV.U32 R9, RZ, RZ, RZ ;  /* 0x000000ffff097224 */ /* 0x000fe200078e00ff */
[----:B------:R-:W-:-:S03]  /*0150*/  ISETP.GE.AND P1, PT, R3, 0x1, PT ;  /* 0x000000010300780c */ /* 0x000fc60003f26270 */
[----:B---3--:R1:W-:Y:S10]  /*0160*/  @P0 STG.E desc[UR12][R10.64], RZ ;  /* 0x000000ff0a000986 */ /* 0x0083f4000c10190c */
[----:B-12---:R-:W-:Y:S05]  /*0170*/  @!P1 BRA `(.L_x_0) ;  /* 0x0000000400089947 */ /* 0x006fea0003800000 */
[C---:B------:R-:W-:Y:S01]  /*0180*/  ISETP.GE.U32.AND P2, PT, R3.reuse, 0x8, PT ;  /* 0x000000080300780c */ /* 0x040fe20003f46070 */
[----:B------:R-:W-:Y:S01]  /*0190*/  HFMA2 R9, -RZ, RZ, 0, 0 ;  /* 0x00000000ff097431 */ /* 0x000fe200000001ff */
[----:B------:R-:W-:Y:S01]  /*01a0*/  LOP3.LUT R6, R3, 0x7, RZ, 0xc0, !PT ;  /* 0x0000000703067812 */ /* 0x000fe200078ec0ff */
[----:B------:R-:W-:-:S03]  /*01b0*/  IMAD.MOV.U32 R4, RZ, RZ, RZ ;  /* 0x000000ffff047224 */ /* 0x000fc600078e00ff */
[----:B------:R-:W-:-:S07]  /*01c0*/  ISETP.NE.AND P1, PT, R6, RZ, PT ;  /* 0x000000ff0600720c */ /* 0x000fce0003f25270 */
[----:B------:R-:W-:Y:S06]  /*01d0*/  @!P2 BRA `(.L_x_1) ;  /* 0x000000000064a947 */ /* 0x000fec0003800000 */
[----:B------:R-:W-:Y:S01]  /*01e0*/  LOP3.LUT R4, R3, 0x7ffffff8, RZ, 0xc0, !PT ;  /* 0x7ffffff803047812 */ /* 0x000fe200078ec0ff */
[----:B------:R-:W0:Y:S01]  /*01f0*/  LDCU UR5, c[0x0][0x394] ;  /* 0x00007280ff0577ac */ /* 0x000e220008000800 */
[----:B------:R-:W-:Y:S02]  /*0200*/  MOV R9, RZ ;  /* 0x000000ff00097202 */ /* 0x000fe40000000f00 */
[----:B------:R-:W-:-:S07]  /*0210*/  IADD3 R8, PT, PT, -R4, RZ, RZ ;  /* 0x000000ff04087210 */ /* 0x000fce0007ffe1ff */
.L_x_2:
[----:B0-----:R-:W-:Y:S01]  /*0220*/  USHF.L.U32 UR4, UR5, 0x2, URZ ;  /* 0x0000000205047899 */ /* 0x001fe200080006ff */
[----:B------:R-:W-:Y:S01]  /*0230*/  VIADD R8, R8, 0x8 ;  /* 0x0000000808087836 */ /* 0x000fe20000000000 */
[----:B------:R-:W-:-:S04]  /*0240*/  UIADD3 UR5, UPT, UPT, UR5, 0x8, URZ ;  /* 0x0000000805057890 */ /* 0x000fc8000fffe0ff */
[----:B------:R-:W-:-:S06]  /*0250*/  ISETP.NE.AND P2, PT, R8, RZ, PT ;  /* 0x000000ff0800720c */ /* 0x000fcc0003f45270 */
[----:B------:R-:W0:Y:S01]  /*0260*/  LDCU UR6, c[0x3][UR4] ;  /* 0x00c00000040677ac */ /* 0x000e220008000800 */
[----:B------:R-:W1:Y:S01]  /*0270*/  LDCU UR7, c[0x3][UR4+0x4] ;  /* 0x00c00080040777ac */ /* 0x000e620008000800 */
[----:B------:R-:W2:Y:S01]  /*0280*/  LDCU UR8, c[0x3][UR4+0x8] ;  /* 0x00c00100040877ac */ /* 0x000ea20008000800 */
[----:B------:R-:W3:Y:S01]  /*0290*/  LDCU UR9, c[0x3][UR4+0xc] ;  /* 0x00c00180040977ac */ /* 0x000ee20008000800 */
[----:B------:R-:W4:Y:S01]  /*02a0*/  LDCU UR10, c[0x3][UR4+0x10] ;  /* 0x00c00200040a77ac */ /* 0x000f220008000800 */
[C---:B0-----:R-:W-:Y:S01]  /*02b0*/  FFMA R9, R0.reuse, UR6, R9 ;  /* 0x0000000600097c23 */ /* 0x041fe20008000009 */
[----:B------:R-:W0:Y:S03]  /*02c0*/  LDCU UR6, c[0x3][UR4+0x14] ;  /* 0x00c00280040677ac */ /* 0x000e260008000800 */
[C---:B-1----:R-:W-:Y:S01]  /*02d0*/  FFMA R9, R0.reuse, UR7, R9 ;  /* 0x0000000700097c23 */ /* 0x042fe20008000009 */
[----:B------:R-:W1:Y:S03]  /*02e0*/  LDCU UR7, c[0x3][UR4+0x18] ;  /* 0x00c00300040777ac */ /* 0x000e660008000800 */
[C---:B--2---:R-:W-:Y:S01]  /*02f0*/  FFMA R9, R0.reuse, UR8, R9 ;  /* 0x0000000800097c23 */ /* 0x044fe20008000009 */
[----:B------:R-:W2:Y:S03]  /*0300*/  LDCU UR4, c[0x3][UR4+0x1c] ;  /* 0x00c00380040477ac */ /* 0x000ea60008000800 */
[----:B---3--:R-:W-:-:S04]  /*0310*/  FFMA R9, R0, UR9, R9 ;  /* 0x0000000900097c23 */ /* 0x008fc80008000009 */
[----:B----4-:R-:W-:-:S04]  /*0320*/  FFMA R9, R0, UR10, R9 ;  /* 0x0000000a00097c23 */ /* 0x010fc80008000009 */
[----:B0-----:R-:W-:-:S04]  /*0330*/  FFMA R9, R0, UR6, R9 ;  /* 0x0000000600097c23 */ /* 0x001fc80008000009 */
[----:B-1----:R-:W-:-:S04]  /*0340*/  FFMA R9, R0, UR7, R9 ;  /* 0x0000000700097c23 */ /* 0x002fc80008000009 */
[----:B--2---:R-:W-:Y:S01]  /*0350*/  FFMA R9, R0, UR4, R9 ;  /* 0x0000000400097c23 */ /* 0x004fe20008000009 */
[----:B------:R-:W-:Y:S06]  /*0360*/  @P2 BRA `(.L_x_2) ;  /* 0xfffffffc00ac2947 */ /* 0x000fec000383ffff */
.L_x_1:
[----:B------:R-:W-:Y:S05]  /*0370*/  @!P1 BRA `(.L_x_0) ;  /* 0x0000000000889947 */ /* 0x000fea0003800000 */
[----:B------:R-:W-:Y:S02]  /*0380*/  ISETP.GE.U32.AND P1, PT, R6, 0x4, PT ;  /* 0x000000040600780c */ /* 0x000fe40003f26070 */
[----:B------:R-:W-:-:S04]  /*0390*/  LOP3.LUT R13, R3, 0x3, RZ, 0xc0, !PT ;  /* 0x00000003030d7812 */ /* 0x000fc800078ec0ff */
[----:B------:R-:W-:-:S07]  /*03a0*/  ISETP.NE.AND P2, PT, R13, RZ, PT ;  /* 0x000000ff0d00720c */ /* 0x000fce0003f45270 */
[----:B------:R-:W-:Y:S06]  /*03b0*/  @!P1 BRA `(.L_x_3) ;  /* 0x0000000000309947 */ /* 0x000fec0003800000 */
[----:B------:R-:W0:Y:S02]  /*03c0*/  LDCU UR4, c[0x0][0x394] ;  /* 0x00007280ff0477ac */ /* 0x000e240008000800 */
[C---:B0-----:R-:W-:Y:S01]  /*03d0*/  IADD3 R6, PT, PT, R4.reuse, UR4, RZ ;  /* 0x0000000404067c10 */ /* 0x041fe2000fffe0ff */
[----:B------:R-:W-:-:S03]  /*03e0*/  VIADD R4, R4, 0x4 ;  /* 0x0000000404047836 */ /* 0x000fc60000000000 */
[----:B------:R-:W-:-:S04]  /*03f0*/  SHF.L.U32 R6, R6, 0x2, RZ ;  /* 0x0000000206067819 */ /* 0x000fc800000006ff */
[----:B------:R-:W0:Y:S08]  /*0400*/  LDC R8, c[0x3][R6] ;  /* 0x00c0000006087b82 */ /* 0x000e300000000800 */
[----:B------:R-:W1:Y:S08]  /*0410*/  LDC R10, c[0x3][R6+0x4] ;  /* 0x00c00100060a7b82 */ /* 0x000e700000000800 */
[----:B------:R-:W2:Y:S08]  /*0420*/  LDC R12, c[0x3][R6+0x8] ;  /* 0x00c00200060c7b82 */ /* 0x000eb00000000800 */
[----:B------:R-:W3:Y:S01]  /*0430*/  LDC R14, c[0x3][R6+0xc] ;  /* 0x00c00300060e7b82 */ /* 0x000ee20000000800 */
[----:B0-----:R-:W-:-:S04]  /*0440*/  FFMA R9, R0, R8, R9 ;  /* 0x0000000800097223 */ /* 0x001fc80000000009 */
[----:B-1----:R-:W-:-:S04]  /*0450*/  FFMA R9, R0, R10, R9 ;  /* 0x0000000a00097223 */ /* 0x002fc80000000009 */
[----:B--2---:R-:W-:-:S04]  /*0460*/  FFMA R9, R0, R12, R9 ;  /* 0x0000000c00097223 */ /* 0x004fc80000000009 */
[----:B---3--:R-:W-:-:S07]  /*0470*/  FFMA R9, R0, R14, R9 ;  /* 0x0000000e00097223 */ /* 0x008fce0000000009 */
.L_x_3:
[----:B------:R-:W-:Y:S05]  /*0480*/  @!P2 BRA `(.L_x_0) ;  /* 0x000000000044a947 */ /* 0x000fea0003800000 */
[----:B------:R-:W-:Y:S02]  /*0490*/  LOP3.LUT R3, R3, 0x1, RZ, 0xc0, !PT ;  /* 0x0000000103037812 */ /* 0x000fe400078ec0ff */
[----:B------:R-:W-:Y:S02]  /*04a0*/  ISETP.NE.AND P1, PT, R13, 0x1, PT ;  /* 0x000000010d00780c */ /* 0x000fe40003f25270 */
[----:B------:R-:W-:-:S13]  /*04b0*/  ISETP.NE.U32.AND P2, PT, R3, 0x1, PT ;  /* 0x000000010300780c */ /* 0x000fda0003f45070 */
[----:B------:R-:W0:Y:S01]  /*04c0*/  @!P2 LDC R11, c[0x0][0x394] ;  /* 0x0000e500ff0bab82 */ /* 0x000e220000000800 */
[----:B------:R-:W-:Y:S05]  /*04d0*/  @!P1 BRA `(.L_x_4) ;  /* 0x0000000000209947 */ /* 0x000fea0003800000 */
[----:B------:R-:W1:Y:S02]  /*04e0*/  LDCU UR4, c[0x0][0x394] ;  /* 0x00007280ff0477ac */ /* 0x000e640008000800 */
[C---:B-1----:R-:W-:Y:S01]  /*04f0*/  IADD3 R3, PT, PT, R4.reuse, UR4, RZ ;  /* 0x0000000404037c10 */ /* 0x042fe2000fffe0ff */
[----:B------:R-:W-:-:S03]  /*0500*/  VIADD R4, R4, 0x2 ;  /* 0x0000000204047836 */ /* 0x000fc60000000000 */
[----:B------:R-:W-:-:S04]  /*0510*/  SHF.L.U32 R3, R3, 0x2, RZ ;  /* 0x0000000203037819 */ /* 0x000fc800000006ff */
[----:B------:R-:W1:Y:S08]  /*0520*/  LDC R6, c[0x3][R3] ;  /* 0x00c0000003067b82 */ /* 0x000e700000000800 */
[----:B------:R-:W2:Y:S01]  /*0530*/  LDC R8, c[0x3][R3+0x4] ;  /* 0x00c0010003087b82 */ /* 0x000ea20000000800 */
[----:B-1----:R-:W-:-:S04]  /*0540*/  FFMA R9, R0, R6, R9 ;  /* 0x0000000600097223 */ /* 0x002fc80000000009 */
[----:B--2---:R-:W-:-:S07]  /*0550*/  FFMA R9, R0, R8, R9 ;  /* 0x0000000800097223 */ /* 0x004fce0000000009 */
.L_x_4:
[----:B0-----:R-:W-:-:S04]  /*0560*/  @!P2 IADD3 R4, PT, PT, R4, R11, RZ ;  /* 0x0000000b0404a210 */ /* 0x001fc80007ffe0ff */
[----:B------:R-:W-:-:S06]  /*0570*/  @!P2 SHF.L.U32 R4, R4, 0x2, RZ ;  /* 0x000000020404a819 */ /* 0x000fcc00000006ff */
[----:B------:R-:W0:Y:S02]  /*0580*/  @!P2 LDC R4, c[0x3][R4] ;  /* 0x00c000000404ab82 */ /* 0x000e240000000800 */
[----:B0-----:R-:W-:-:S07]  /*0590*/  @!P2 FFMA R9, R0, R4, R9 ;  /* 0x000000040009a223 */ /* 0x001fce0000000009 */
.L_x_0:
[----:B------:R-:W-:Y:S05]  /*05a0*/  @!P0 EXIT ;  /* 0x000000000000894d */ /* 0x000fea0003800000 */
[----:B------:R-:W0:Y:S01]  /*05b0*/  LDC.64 R10, c[0x0][0x380] ;  /* 0x0000e000ff0a7b82 */ /* 0x000e220000000a00 */
[----:B------:R-:W-:-:S04]  /*05c0*/  IMAD R3, R7, R2, R5 ;  /* 0x0000000207037224 */ /* 0x000fc800078e0205 */
[----:B0-----:R-:W-:-:S05]  /*05d0*/  IMAD.WIDE R2, R3, 0x4, R10 ;  /* 0x0000000403027825 */ /* 0x001fca00078e020a */
[----:B------:R-:W-:Y:S01]  /*05e0*/  STG.E desc[UR12][R2.64], R9 ;  /* 0x0000000902007986 */ /* 0x000fe2000c10190c */
[----:B------:R-:W-:Y:S05]  /*05f0*/  EXIT ;  /* 0x000000000000794d */ /* 0x000fea0003800000 */
.L_x_5:
[----:B------:R-:W-:-:S00]  /*0600*/  BRA `(.L_x_5) ;  /* 0xfffffffc00fc7947 */ /* 0x000fc0000383ffff */
[----:B------:R-:W-:-:S00]  /*0610*/  NOP ;  /* 0x0000000000007918 */ /* 0x000fc00000000000 */
        /* <DEDUP_REMOVED lines=14> */
.L_x_18:


//--------------------- .text._Z26unknown_algo_inp2_no_chunkPfiii --------------------------
	.section	.text._Z26unknown_algo_inp2_no_chunkPfiii,"ax",@progbits
	.align	128
        .global         _Z26unknown_algo_inp2_no_chunkPfiii
        .type           _Z26unknown_algo_inp2_no_chunkPfiii,@function
        .size           _Z26unknown_algo_inp2_no_chunkPfiii,(.L_x_19 - _Z26unknown_algo_inp2_no_chunkPfiii)
        .other          _Z26unknown_algo_inp2_no_chunkPfiii,@"STO_CUDA_ENTRY STV_DEFAULT"
_Z26unknown_algo_inp2_no_chunkPfiii:
.text._Z26unknown_algo_inp2_no_chunkPfiii:
[----:B------:R-:W-:Y:S01]  /*0000*/  LDC R1, c[0x0][0x37c] ;  /* 0x0000df00ff017b82 */ /* 0x000fe20000000800 */
[----:B------:R-:W0:Y:S01]  /*0010*/  S2R R4, SR_TID.X ;  /* 0x0000000000047919 */ /* 0x000e220000002100 */
[----:B------:R-:W1:Y:S06]  /*0020*/  LDCU UR5, c[0x0][0x390] ;  /* 0x00007200ff0577ac */ /* 0x000e6c0008000800 */
[----:B------:R-:W0:Y:S01]  /*0030*/  LDC R2, c[0x0][0x360] ;  /* 0x0000d800ff027b82 */ /* 0x000e220000000800 */
[----:B------:R-:W-:Y:S01]  /*0040*/  IMAD.MOV.U32 R0, RZ, RZ, RZ ;  /* 0x000000ffff007224 */ /* 0x000fe200078e00ff */
[----:B------:R-:W2:Y:S06]  /*0050*/  S2R R6, SR_TID.Y ;  /* 0x0000000000067919 */ /* 0x000eac0000002200 */
[----:B------:R-:W0:Y:S08]  /*0060*/  S2UR UR4, SR_CTAID.X ;  /* 0x00000000000479c3 */ /* 0x000e300000002500 */
[----:B------:R-:W2:Y:S01]  /*0070*/  S2UR UR6, SR_CTAID.Y ;  /* 0x00000000000679c3 */ /* 0x000ea20000002600 */
[----:B-1----:R-:W-:-:S07]  /*0080*/  UISETP.NE.AND UP0, UPT, UR5, URZ, UPT ;  /* 0x000000ff0500728c */ /* 0x002fce000bf05270 */
[----:B------:R-:W2:Y:S01]  /*0090*/  LDC R3, c[0x0][0x364] ;  /* 0x0000d900ff037b82 */ /* 0x000ea20000000800 */
[----:B0-----:R-:W-:Y:S02]  /*00a0*/  IMAD R2, R2, UR4, R4 ;  /* 0x0000000402027c24 */ /* 0x001fe4000f8e0204 */
[----:B--2---:R-:W-:Y:S01]  /*00b0*/  IMAD R3, R3, UR6, R6 ;  /* 0x0000000603037c24 */ /* 0x004fe2000f8e0206 */
[----:B------:R-:W-:Y:S06]  /*00c0*/  BRA.U !UP0, `(.L_x_6) ;  /* 0x0000000508587547 */ /* 0x000fec000b800000 */
[----:B------:R-:W0:Y:S01]  /*00d0*/  S2UR UR6, SR_CgaCtaId ;  /* 0x00000000000679c3 */ /* 0x000e220000008800 */
[----:B------:R-:W1:Y:S01]  /*00e0*/  LDCU UR7, c[0x0][0x388] ;  /* 0x00007100ff0777ac */ /* 0x000e620008000800 */
[--C-:B------:R-:W-:Y:S02]  /*00f0*/  IMAD R5, R6, 0x10, R4.reuse ;  /* 0x0000001006057824 */ /* 0x100fe400078e0204 */
[----:B------:R-:W-:Y:S01]  /*0100*/  HFMA2 R0, -RZ, RZ, 0, 0 ;  /* 0x00000000ff007431 */ /* 0x000fe200000001ff */
[----:B------:R-:W-:Y:S01]  /*0110*/  UMOV UR4, 0x400 ;  /* 0x0000040000047882 */ /* 0x000fe20000000000 */
[----:B------:R-:W2:Y:S01]  /*0120*/  LDCU UR8, c[0x0][0x38c] ;  /* 0x00007180ff0877ac */ /* 0x000ea20008000800 */
[----:B------:R-:W-:Y:S01]  /*0130*/  UIADD3 UR5, UPT, UPT, -UR5, URZ, URZ ;  /* 0x000000ff05057290 */ /* 0x000fe2000fffe1ff */
[C---:B-1----:R-:W-:Y:S01]  /*0140*/  ISETP.GE.AND P0, PT, R3.reuse, UR7, PT ;  /* 0x0000000703007c0c */ /* 0x042fe2000bf06270 */
[----:B------:R-:W-:Y:S01]  /*0150*/  IMAD R8, R3, UR7, R4 ;  /* 0x0000000703087c24 */ /* 0x000fe2000f8e0204 */
[----:B0-----:R-:W-:-:S06]  /*0160*/  ULEA UR4, UR6, UR4, 0x18 ;  /* 0x0000000406047291 */ /* 0x001fcc000f8ec0ff */
[----:B------:R-:W-:Y:S02]  /*0170*/  LEA R11, R5, UR4, 0x2 ;  /* 0x00000004050b7c11 */ /* 0x000fe4000f8e10ff */
[----:B------:R-:W-:Y:S01]  /*0180*/  LEA R5, R6, UR4, 0x6 ;  /* 0x0000000406057c11 */ /* 0x000fe2000f8e30ff */
[----:B--2---:R-:W-:-:S06]  /*0190*/  UMOV UR4, URZ ;  /* 0x000000ff00047c82 */ /* 0x004fcc0008000000 */
.L_x_7:
[----:B------:R-:W-:Y:S01]  /*01a0*/  ISETP.GE.U32.OR P1, PT, R4, UR8, P0 ;  /* 0x0000000804007c0c */ /* 0x000fe20008726470 */
[----:B------:R-:W-:Y:S02]  /*01b0*/  UIADD3 UR6, UPT, UPT, UR4, 0x2, URZ ;  /* 0x0000000204067890 */ /* 0x000fe4000fffe0ff */
[C---:B------:R-:W-:Y:S01]  /*01c0*/  ISETP.LT.U32.AND P4, PT, R2.reuse, UR4, PT ;  /* 0x0000000402007c0c */ /* 0x040fe2000bf81070 */
[----:B------:R-:W-:Y:S02]  /*01d0*/  UIADD3 UR7, UPT, UPT, UR4, 0x3, URZ ;  /* 0x0000000304077890 */ /* 0x000fe4000fffe0ff */
[----:B------:R-:W-:Y:S01]  /*01e0*/  ISETP.LE.U32.AND P3, PT, R2, UR4, PT ;  /* 0x0000000402007c0c */ /* 0x000fe2000bf63070 */
[----:B------:R-:W-:Y:S01]  /*01f0*/  UIADD3 UR5, UPT, UPT, UR5, 0x1, URZ ;  /* 0x0000000105057890 */ /* 0x000fe2000fffe0ff */
[----:B------:R-:W-:Y:S02]  /*0200*/  IADD3 R4, PT, PT, R4, 0x10, RZ ;  /* 0x0000001004047810 */ /* 0x000fe40007ffe0ff */
[----:B------:R-:W-:Y:S01]  /*0210*/  ISETP.LT.U32.AND P2, PT, R2, UR6, PT ;  /* 0x0000000602007c0c */ /* 0x000fe2000bf41070 */
[----:B------:R-:W-:-:S02]  /*0220*/  UIADD3 UR6, UPT, UPT, UR4, 0x4, URZ ;  /* 0x0000000404067890 */ /* 0x000fc4000fffe0ff */
[----:B------:R-:W-:Y:S01]  /*0230*/  UISETP.NE.AND UP0, UPT, UR5, URZ, UPT ;  /* 0x000000ff0500728c */ /* 0x000fe2000bf05270 */
[C---:B------:R-:W-:Y:S01]  /*0240*/  @!P1 IMAD.SHL.U32 R6, R8.reuse, 0x4, RZ ;  /* 0x0000000408069824 */ /* 0x040fe200078e00ff */
[----:B------:R-:W-:Y:S02]  /*0250*/  IADD3 R8, PT, PT, R8, 0x10, RZ ;  /* 0x0000001008087810 */ /* 0x000fe40007ffe0ff */
[C---:B------:R-:W-:Y:S01]  /*0260*/  ISETP.LT.U32.AND P6, PT, R2.reuse, UR6, PT ;  /* 0x0000000602007c0c */ /* 0x040fe2000bfc1070 */
[----:B------:R-:W-:Y:S02]  /*0270*/  UIADD3 UR6, UPT, UPT, UR4, 0x6, URZ ;  /* 0x0000000604067890 */ /* 0x000fe4000fffe0ff */
[----:B------:R-:W0:Y:S02]  /*0280*/  @!P1 LDC R6, c[0x3][R6] ;  /* 0x00c0000006069b82 */ /* 0x000e240000000800 */
[----:B0-----:R-:W-:Y:S06]  /*0290*/  @!P1 STS [R11], R6 ;  /* 0x000000060b009388 */ /* 0x001fec0000000800 */
[----:B------:R-:W-:Y:S01]  /*02a0*/  BAR.SYNC.DEFER_BLOCKING 0x0 ;  /* 0x0000000000007b1d */ /* 0x000fe20000010000 */
[----:B------:R-:W-:Y:S01]  /*02b0*/  ISETP.LT.U32.AND P1, PT, R2, UR7, PT ;  /* 0x0000000702007c0c */ /* 0x000fe2000bf21070 */
[----:B------:R-:W-:-:S06]  /*02c0*/  UIADD3 UR7, UPT, UPT, UR4, 0x5, URZ ;  /* 0x0000000504077890 */ /* 0x000fcc000fffe0ff */
[----:B------:R-:W-:Y:S01]  /*02d0*/  ISETP.LT.U32.AND P5, PT, R2, UR7, PT ;  /* 0x0000000702007c0c */ /* 0x000fe2000bfa1070 */
[----:B------:R-:W-:Y:S01]  /*02e0*/  UIADD3 UR7, UPT, UPT, UR4, 0x7, URZ ;  /* 0x0000000704077890 */ /* 0x000fe2000fffe0ff */
[----:B------:R-:W0:Y:S04]  /*02f0*/  @!P4 LDS R7, [R5] ;  /* 0x000000000507c984 */ /* 0x000e280000000800 */
[----:B------:R-:W1:Y:S04]  /*0300*/  @!P3 LDS R9, [R5+0x4] ;  /* 0x000004000509b984 */ /* 0x000e680000000800 */
[----:B------:R-:W2:Y:S04]  /*0310*/  @!P2 LDS R13, [R5+0x8] ;  /* 0x00000800050da984 */ /* 0x000ea80000000800 */
[----:B------:R-:W3:Y:S01]  /*0320*/  @!P1 LDS R15, [R5+0xc] ;  /* 0x00000c00050f9984 */ /* 0x000ee20000000800 */
[----:B0-----:R-:W-:Y:S01]  /*0330*/  @!P4 FADD R0, R0, R7 ;  /* 0x000000070000c221 */ /* 0x001fe20000000000 */
[----:B------:R-:W-:Y:S01]  /*0340*/  ISETP.LT.U32.AND P4, PT, R2, UR6, PT ;  /* 0x0000000602007c0c */ /* 0x000fe2000bf81070 */
[----:B------:R-:W-:Y:S01]  /*0350*/  UIADD3 UR6, UPT, UPT, UR4, 0x8, URZ ;  /* 0x0000000804067890 */ /* 0x000fe2000fffe0ff */
[----:B------:R-:W0:Y:S01]  /*0360*/  @!P6 LDS R7, [R5+0x10] ;  /* 0x000010000507e984 */ /* 0x000e220000000800 */
[----:B-1----:R-:W-:Y:S01]  /*0370*/  @!P3 FADD R0, R0, R9 ;  /* 0x000000090000b221 */ /* 0x002fe20000000000 */
[----:B------:R-:W-:Y:S01]  /*0380*/  ISETP.LT.U32.AND P3, PT, R2, UR7, PT ;  /* 0x0000000702007c0c */ /* 0x000fe2000bf61070 */
[----:B------:R-:W-:-:S02]  /*0390*/  UIADD3 UR7, UPT, UPT, UR4, 0x9, URZ ;  /* 0x0000000904077890 */ /* 0x000fc4000fffe0ff */
[----:B--2---:R-:W-:Y:S01]  /*03a0*/  @!P2 FADD R0, R0, R13 ;  /* 0x0000000d0000a221 */ /* 0x004fe20000000000 */
[----:B------:R-:W-:Y:S01]  /*03b0*/  ISETP.LT.U32.AND P2, PT, R2, UR6, PT ;  /* 0x0000000602007c0c */ /* 0x000fe2000bf41070 */
[----:B------:R-:W1:Y:S01]  /*03c0*/  @!P5 LDS R13, [R5+0x14] ;  /* 0x00001400050dd984 */ /* 0x000e620000000800 */
[----:B------:R-:W-:Y:S01]  /*03d0*/  UIADD3 UR6, UPT, UPT, UR4, 0xa, URZ ;  /* 0x0000000a04067890 */ /* 0x000fe2000fffe0ff */
[----:B---3--:R-:W-:Y:S01]  /*03e0*/  @!P1 FADD R0, R0, R15 ;  /* 0x0000000f00009221 */ /* 0x008fe20000000000 */
[----:B------:R-:W-:Y:S01]  /*03f0*/  ISETP.LT.U32.AND P1, PT, R2, UR7, PT ;  /* 0x0000000702007c0c */ /* 0x000fe2000bf21070 */
[----:B------:R-:W2:Y:S01]  /*0400*/  @!P4 LDS R15, [R5+0x18] ;  /* 0x00001800050fc984 */ /* 0x000ea20000000800 */
[----:B------:R-:W-:-:S03]  /*0410*/  UIADD3 UR7, UPT, UPT, UR4, 0xb, URZ ;  /* 0x0000000b04077890 */ /* 0x000fc6000fffe0ff */
[----:B------:R-:W3:Y:S04]  /*0420*/  @!P3 LDS R17, [R5+0x1c] ;  /* 0x00001c000511b984 */ /* 0x000ee80000000800 */
[----:B------:R-:W4:Y:S04]  /*0430*/  @!P2 LDS R9, [R5+0x20] ;  /* 0x000020000509a984 */ /* 0x000f280000000800 */
[----:B------:R-:W5:Y:S01]  /*0440*/  @!P1 LDS R19, [R5+0x24] ;  /* 0x0000240005139984 */ /* 0x000f620000000800 */
[----:B0-----:R-:W-:Y:S01]  /*0450*/  @!P6 FADD R0, R0, R7 ;  /* 0x000000070000e221 */ /* 0x001fe20000000000 */
[----:B------:R-:W-:Y:S01]  /*0460*/  ISETP.LT.U32.AND P6, PT, R2, UR6, PT ;  /* 0x0000000602007c0c */ /* 0x000fe2000bfc1070 */
[----:B------:R-:W-:-:S02]  /*0470*/  UIADD3 UR6, UPT, UPT, UR4, 0xc, URZ ;  /* 0x0000000c04067890 */ /* 0x000fc4000fffe0ff */
[----:B-1----:R-:W-:Y:S01]  /*0480*/  @!P5 FADD R0, R0, R13 ;  /* 0x0000000d0000d221 */ /* 0x002fe20000000000 */
[----:B------:R-:W-:Y:S01]  /*0490*/  ISETP.LT.U32.AND P5, PT, R2, UR7, PT ;  /* 0x0000000702007c0c */ /* 0x000fe2000bfa1070 */
[----:B------:R-:W-:Y:S02]  /*04a0*/  UIADD3 UR7, UPT, UPT, UR4, 0xd, URZ ;  /* 0x0000000d04077890 */ /* 0x000fe4000fffe0ff */
[----:B--2---:R-:W-:Y:S01]  /*04b0*/  @!P4 FADD R0, R0, R15 ;  /* 0x0000000f0000c221 */ /* 0x004fe20000000000 */
[----:B------:R-:W-:Y:S01]  /*04c0*/  ISETP.LT.U32.AND P4, PT, R2, UR6, PT ;  /* 0x0000000602007c0c */ /* 0x000fe2000bf81070 */
[----:B------:R-:W-:-:S04]  /*04d0*/  UIADD3 UR6, UPT, UPT, UR4, 0xe, URZ ;  /* 0x0000000e04067890 */ /* 0x000fc8000fffe0ff */
[----:B------:R-:W0:Y:S01]  /*04e0*/  @!P6 LDS R13, [R5+0x28] ;  /* 0x00002800050de984 */ /* 0x000e220000000800 */
[----:B---3--:R-:W-:Y:S01]  /*04f0*/  @!P3 FADD R0, R0, R17 ;  /* 0x000000110000b221 */ /* 0x008fe20000000000 */
[----:B------:R-:W-:Y:S01]  /*0500*/  ISETP.LT.U32.AND P3, PT, R2, UR7, PT ;  /* 0x0000000702007c0c */ /* 0x000fe2000bf61070 */
[----:B------:R-:W-:Y:S02]  /*0510*/  UIADD3 UR7, UPT, UPT, UR4, 0xf, URZ ;  /* 0x0000000f04077890 */ /* 0x000fe4000fffe0ff */
[----:B----4-:R-:W-:Y:S01]  /*0520*/  @!P2 FADD R0, R0, R9 ;  /* 0x000000090000a221 */ /* 0x010fe20000000000 */
[----:B------:R-:W-:Y:S01]  /*0530*/  ISETP.LT.U32.AND P2, PT, R2, UR6, PT ;  /* 0x0000000602007c0c */ /* 0x000fe2000bf41070 */
[----:B------:R-:W1:Y:S01]  /*0540*/  @!P5 LDS R9, [R5+0x2c] ;  /* 0x00002c000509d984 */ /* 0x000e620000000800 */
[----:B------:R-:W-:Y:S01]  /*0550*/  UIADD3 UR4, UPT, UPT, UR4, 0x10, URZ ;  /* 0x0000001004047890 */ /* 0x000fe2000fffe0ff */
[----:B-----5:R-:W-:Y:S01]  /*0560*/  @!P1 FADD R0, R0, R19 ;  /* 0x0000001300009221 */ /* 0x020fe20000000000 */
[----:B------:R-:W-:Y:S01]  /*0570*/  ISETP.LT.U32.AND P1, PT, R2, UR7, PT ;  /* 0x0000000702007c0c */ /* 0x000fe2000bf21070 */
[----:B------:R-:W2:Y:S04]  /*0580*/  @!P4 LDS R7, [R5+0x30] ;  /* 0x000030000507c984 */ /* 0x000ea80000000800 */
[----:B------:R-:W3:Y:S04]  /*0590*/  @!P3 LDS R15, [R5+0x34] ;  /* 0x00003400050fb984 */ /* 0x000ee80000000800 */
[----:B------:R-:W4:Y:S04]  /*05a0*/  @!P2 LDS R17, [R5+0x38] ;  /* 0x000038000511a984 */ /* 0x000f280000000800 */
[----:B------:R-:W5:Y:S01]  /*05b0*/  @!P1 LDS R19, [R5+0x3c] ;  /* 0x00003c0005139984 */ /* 0x000f620000000800 */
[----:B0-----:R-:W-:-:S04]  /*05c0*/  @!P6 FADD R0, R0, R13 ;  /* 0x0000000d0000e221 */ /* 0x001fc80000000000 */
[----:B-1----:R-:W-:-:S04]  /*05d0*/  @!P5 FADD R0, R0, R9 ;  /* 0x000000090000d221 */ /* 0x002fc80000000000 */
[----:B--2---:R-:W-:-:S04]  /*05e0*/  @!P4 FADD R0, R0, R7 ;  /* 0x000000070000c221 */ /* 0x004fc80000000000 */
[----:B---3--:R-:W-:-:S04]  /*05f0*/  @!P3 FADD R0, R0, R15 ;  /* 0x0000000f0000b221 */ /* 0x008fc80000000000 */
[----:B----4-:R-:W-:-:S04]  /*0600*/  @!P2 FADD R0, R0, R17 ;  /* 0x000000110000a221 */ /* 0x010fc80000000000 */
[----:B-----5:R-:W-:Y:S01]  /*0610*/  @!P1 FADD R0, R0, R19 ;  /* 0x0000001300009221 */ /* 0x020fe20000000000 */
[----:B------:R-:W-:Y:S06]  /*0620*/  BRA.U UP0, `(.L_x_7) ;  /* 0xfffffff900dc7547 */ /* 0x000fec000b83ffff */
.L_x_6:
[----:B------:R-:W0:Y:S01]  /*0630*/  LDCU.64 UR6, c[0x0][0x388] ;  /* 0x00007100ff0677ac */ /* 0x000e220008000a00 */
[----:B------:R-:W1:Y:S01]  /*0640*/  LDCU.64 UR4, c[0x0][0x358] ;  /* 0x00006b00ff0477ac */ /* 0x000e620008000a00 */
[----:B0-----:R-:W-:-:S04]  /*0650*/  ISETP.GE.AND P0, PT, R2, UR7, PT ;  /* 0x0000000702007c0c */ /* 0x001fc8000bf06270 */
[----:B------:R-:W-:-:S13]  /*0660*/  ISETP.GE.OR P0, PT, R3, UR6, P0 ;  /* 0x0000000603007c0c */ /* 0x000fda0008706670 */
[----:B-1----:R-:W-:Y:S05]  /*0670*/  @P0 EXIT ;  /* 0x000000000000094d */ /* 0x002fea0003800000 */
[----:B------:R-:W0:Y:S01]  /*0680*/  LDC.64 R4, c[0x0][0x380] ;  /* 0x0000e000ff047b82 */ /* 0x000e220000000a00 */
[----:B------:R-:W-:-:S04]  /*0690*/  IMAD R3, R3, UR6, R2 ;  /* 0x0000000603037c24 */ /* 0x000fc8000f8e0202 */
[----:B0-----:R-:W-:-:S05]  /*06a0*/  IMAD.WIDE R2, R3, 0x4, R4 ;  /* 0x0000000403027825 */ /* 0x001fca00078e0204 */
[----:B------:R-:W-:Y:S01]  /*06b0*/  STG.E desc[UR4][R2.64], R0 ;  /* 0x0000000002007986 */ /* 0x000fe2000c101904 */
[----:B------:R-:W-:Y:S05]  /*06c0*/  EXIT ;  /* 0x000000000000794d */ /* 0x000fea0003800000 */
.L_x_8:
        /* <DEDUP_REMOVED lines=11> */
.L_x_19:


//--------------------- .text._Z23unknown_algo_inp1_chunkPfiiiii --------------------------
	.section	.text._Z23unknown_algo_inp1_chunkPfiiiii,"ax",@progbits
	.align	128
        .global         _Z23unknown_algo_inp1_chunkPfiiiii
        .type           _Z23unknown_algo_inp1_chunkPfiiiii,@function
        .size           _Z23unknown_algo_inp1_chunkPfiiiii,(.L_x_20 - _Z23unknown_algo_inp1_chunkPfiiiii)
        .other          _Z23unknown_algo_inp1_chunkPfiiiii,@"STO_CUDA_ENTRY STV_DEFAULT"
_Z23unknown_algo_inp1_chunkPfiiiii:
.text._Z23unknown_algo_inp1_chunkPfiiiii:
        /* <DEDUP_REMOVED lines=34> */
.L_x_11:
        /* <DEDUP_REMOVED lines=21> */
.L_x_10:
        /* <DEDUP_REMOVED lines=17> */
.L_x_12:
        /* <DEDUP_REMOVED lines=14> */
.L_x_13:
[----:B0-----:R-:W-:-:S04]  /*0560*/  @!P2 IADD3 R4, PT, PT, R4, R11, RZ ;  /* 0x0000000b0404a210 */ /* 0x001fc80007ffe0ff */
[----:B------:R-:W-:-:S06]  /*0570*/  @!P2 SHF.L.U32 R4, R4, 0x2, RZ ;  /* 0x000000020404a819 */ /* 0x000fcc00000006ff */
[----:B------:R-:W0:Y:S02]  /*0580*/  @!P2 LDC R4, c[0x3][R4] ;  /* 0x00c000000404ab82 */ /* 0x000e240000000800 */
[----:B0-----:R-:W-:-:S07]  /*0590*/  @!P2 FFMA R9, R0, R4, R9 ;  /* 0x000000040009a223 */ /* 0x001fce0000000009 */
.L_x_9:
[----:B------:R-:W-:Y:S05]  /*05a0*/  @!P0 EXIT ;  /* 0x000000000000894d */ /* 0x000fea0003800000 */
[----:B------:R-:W0:Y:S01]  /*05b0*/  LDC.64 R10, c[0x0][0x380] ;  /* 0x0000e000ff0a7b82 */ /* 0x000e220000000a00 */
[----:B------:R-:W-:-:S04]  /*05c0*/  IMAD R3, R7, R2, R5 ;  /* 0x0000000207037224 */ /* 0x000fc800078e0205 */
[----:B0-----:R-:W-:-:S05]  /*05d0*/  IMAD.WIDE R2, R3, 0x4, R10 ;  /* 0x0000000403027825 */ /* 0x001fca00078e020a */
[----:B------:R-:W-:Y:S01]  /*05e0*/  STG.E desc[UR12][R2.64], R9 ;  /* 0x0000000902007986 */ /* 0x000fe2000c10190c */
[----:B------:R-:W-:Y:S05]  /*05f0*/  EXIT ;  /* 0x000000000000794d */ /* 0x000fea0003800000 */
.L_x_14:
        /* <DEDUP_REMOVED lines=16> */
.L_x_20:


//--------------------- .text._Z23unknown_algo_inp2_chunkPfS_iiii --------------------------
	.section	.text._Z23unknown_algo_inp2_chunkPfS_iiii,"ax",@progbits
	.align	128
        .global         _Z23unknown_algo_inp2_chunkPfS_iiii
        .type           _Z23unknown_algo_inp2_chunkPfS_iiii,@function
        .size           _Z23unknown_algo_inp2_chunkPfS_iiii,(.L_x_21 - _Z23unknown_algo_inp2_chunkPfS_iiii)
        .other          _Z23unknown_algo_inp2_chunkPfS_iiii,@"STO_CUDA_ENTRY STV_DEFAULT"
_Z23unknown_algo_inp2_chunkPfS_iiii:
.text._Z23unknown_algo_inp2_chunkPfS_iiii:
[----:B------:R-:W-:Y:S01]  /*0000*/  LDC R1, c[0x0][0x37c] ;  /* 0x0000df00ff017b82 */ /* 0x000fe20000000800 */
[----:B------:R-:W0:Y:S01]  /*0010*/  S2R R6, SR_TID.X ;  /* 0x0000000000067919 */ /* 0x000e220000002100 */
[----:B------:R-:W1:Y:S06]  /*0020*/  LDCU UR5, c[0x0][0x398] ;  /* 0x00007300ff0577ac */ /* 0x000e6c0008000800 */
[----:B------:R-:W0:Y:S01]  /*0030*/  LDC R2, c[0x0][0x360] ;  /* 0x0000d800ff027b82 */ /* 0x000e220000000800 */
[----:B------:R-:W-:Y:S01]  /*0040*/  HFMA2 R0, -RZ, RZ, 0, 0 ;  /* 0x00000000ff007431 */ /* 0x000fe200000001ff */
[----:B------:R-:W2:Y:S01]  /*0050*/  S2R R7, SR_TID.Y ;  /* 0x0000000000077919 */ /* 0x000ea20000002200 */
[----:B------:R-:W3:Y:S05]  /*0060*/  LDCU.64 UR8, c[0x0][0x358] ;  /* 0x00006b00ff0877ac */ /* 0x000eea0008000a00 */
[----:B------:R-:W0:Y:S08]  /*0070*/  S2UR UR4, SR_CTAID.X ;  /* 0x00000000000479c3 */ /* 0x000e300000002500 */
[----:B------:R-:W2:Y:S01]  /*0080*/  S2UR UR6, SR_CTAID.Y ;  /* 0x00000000000679c3 */ /* 0x000ea20000002600 */
[----:B-1----:R-:W-:-:S07]  /*0090*/  UISETP.NE.AND UP0, UPT, UR5, URZ, UPT ;  /* 0x000000ff0500728c */ /* 0x002fce000bf05270 */
[----:B------:R-:W2:Y:S01]  /*00a0*/  LDC R3, c[0x0][0x364] ;  /* 0x0000d900ff037b82 */ /* 0x000ea20000000800 */
[----:B0-----:R-:W-:Y:S02]  /*00b0*/  IMAD R2, R2, UR4, R6 ;  /* 0x0000000402027c24 */ /* 0x001fe4000f8e0206 */
[----:B--2---:R-:W-:Y:S01]  /*00c0*/  IMAD R3, R3, UR6, R7 ;  /* 0x0000000603037c24 */ /* 0x004fe2000f8e0207 */
[----:B---3--:R-:W-:Y:S06]  /*00d0*/  BRA.U !UP0, `(.L_x_15) ;  /* 0x00000005085c7547 */ /* 0x008fec000b800000 */
[----:B------:R-:W0:Y:S01]  /*00e0*/  S2UR UR6, SR_CgaCtaId ;  /* 0x00000000000679c3 */ /* 0x000e220000008800 */
[----:B------:R-:W1:Y:S01]  /*00f0*/  LDCU UR7, c[0x0][0x390] ;  /* 0x00007200ff0777ac */ /* 0x000e620008000800 */
[----:B------:R-:W-:Y:S01]  /*0100*/  LEA R5, R7, R6, 0x4 ;  /* 0x0000000607057211 */ /* 0x000fe200078e20ff */
[----:B------:R-:W-:Y:S01]  /*0110*/  IMAD.MOV.U32 R0, RZ, RZ, RZ ;  /* 0x000000ffff007224 */ /* 0x000fe200078e00ff */
        /* <DEDUP_REMOVED lines=9> */
.L_x_16:
[----:B------:R-:W-:-:S13]  /*01b0*/  ISETP.GE.U32.OR P1, PT, R6, UR10, P0 ;  /* 0x0000000a06007c0c */ /* 0x000fda0008726470 */
[----:B------:R-:W0:Y:S02]  /*01c0*/  @!P1 LDC.64 R8, c[0x0][0x388] ;  /* 0x0000e200ff089b82 */ /* 0x000e240000000a00 */
[----:B0-----:R-:W-:-:S06]  /*01d0*/  @!P1 IMAD.WIDE.U32 R8, R4, 0x4, R8 ;  /* 0x0000000404089825 */ /* 0x001fcc00078e0008 */
[----:B------:R-:W2:Y:S01]  /*01e0*/  @!P1 LDG.E R8, desc[UR8][R8.64] ;  /* 0x0000000808089981 */ /* 0x000ea2000c1e1900 */
[C---:B------:R-:W-:Y:S01]  /*01f0*/  ISETP.LT.U32.AND P4, PT, R2.reuse, UR4, PT ;  /* 0x0000000402007c0c */ /* 0x040fe2000bf81070 */
[----:B------:R-:W-:Y:S02]  /*0200*/  UIADD3 UR6, UPT, UPT, UR4, 0x2, URZ ;  /* 0x0000000204067890 */ /* 0x000fe4000fffe0ff */
[----:B------:R-:W-:Y:S01]  /*0210*/  ISETP.LE.U32.AND P3, PT, R2, UR4, PT ;  /* 0x0000000402007c0c */ /* 0x000fe2000bf63070 */
[----:B------:R-:W-:Y:S01]  /*0220*/  UIADD3 UR7, UPT, UPT, UR4, 0x3, URZ ;  /* 0x0000000304077890 */ /* 0x000fe2000fffe0ff */
[----:B------:R-:W-:Y:S01]  /*0230*/  IADD3 R6, PT, PT, R6, 0x10, RZ ;  /* 0x0000001006067810 */ /* 0x000fe20007ffe0ff */
[----:B------:R-:W-:Y:S01]  /*0240*/  UIADD3 UR5, UPT, UPT, UR5, 0x1, URZ ;  /* 0x0000000105057890 */ /* 0x000fe2000fffe0ff */
[----:B------:R-:W-:Y:S01]  /*0250*/  VIADD R4, R4, 0x10 ;  /* 0x0000001004047836 */ /* 0x000fe20000000000 */
[----:B------:R-:W-:Y:S01]  /*0260*/  ISETP.LT.U32.AND P2, PT, R2, UR6, PT ;  /* 0x0000000602007c0c */ /* 0x000fe2000bf41070 */
[----:B------:R-:W-:-:S02]  /*0270*/  UIADD3 UR6, UPT, UPT, UR4, 0x4, URZ ;  /* 0x0000000404067890 */ /* 0x000fc4000fffe0ff */
[----:B------:R-:W-:-:S04]  /*0280*/  UISETP.NE.AND UP0, UPT, UR5, URZ, UPT ;  /* 0x000000ff0500728c */ /* 0x000fc8000bf05270 */
[C---:B------:R-:W-:Y:S01]  /*0290*/  ISETP.LT.U32.AND P6, PT, R2.reuse, UR6, PT ;  /* 0x0000000602007c0c */ /* 0x040fe2000bfc1070 */
[----:B------:R-:W-:Y:S01]  /*02a0*/  UIADD3 UR6, UPT, UPT, UR4, 0x6, URZ ;  /* 0x0000000604067890 */ /* 0x000fe2000fffe0ff */
[----:B--2---:R-:W-:Y:S01]  /*02b0*/  @!P1 STS [R11], R8 ;  /* 0x000000080b009388 */ /* 0x004fe20000000800 */
        /* <DEDUP_REMOVED lines=15> */
[----:B------:R-:W-:Y:S01]  /*03b0*/  UIADD3 UR7, UPT, UPT, UR4, 0x9, URZ ;  /* 0x0000000904077890 */ /* 0x000fe2000fffe0ff */
[----:B------:R-:W1:Y:S01]  /*03c0*/  @!P5 LDS R13, [R5+0x14] ;  /* 0x00001400050dd984 */ /* 0x000e620000000800 */
[----:B--2---:R-:W-:Y:S01]  /*03d0*/  @!P2 FADD R0, R0, R9 ;  /* 0x000000090000a221 */ /* 0x004fe20000000000 */
[----:B------:R-:W-:Y:S01]  /*03e0*/  ISETP.LT.U32.AND P2, PT, R2, UR6, PT ;  /* 0x0000000602007c0c */ /* 0x000fe2000bf41070 */
[----:B------:R-:W-:-:S02]  /*03f0*/  UIADD3 UR6, UPT, UPT, UR4, 0xa, URZ ;  /* 0x0000000a04067890 */ /* 0x000fc4000fffe0ff */
        /* <DEDUP_REMOVED lines=37> */
.L_x_15:
[----:B------:R-:W0:Y:S02]  /*0650*/  LDCU.64 UR4, c[0x0][0x390] ;  /* 0x00007200ff0477ac */ /* 0x000e240008000a00 */
[----:B0-----:R-:W-:-:S04]  /*0660*/  ISETP.GE.AND P0, PT, R2, UR5, PT ;  /* 0x0000000502007c0c */ /* 0x001fc8000bf06270 */
[----:B------:R-:W-:-:S13]  /*0670*/  ISETP.GE.OR P0, PT, R3, UR4, P0 ;  /* 0x0000000403007c0c */ /* 0x000fda0008706670 */
[----:B------:R-:W-:Y:S05]  /*0680*/  @P0 EXIT ;  /* 0x000000000000094d */ /* 0x000fea0003800000 */
[----:B------:R-:W0:Y:S01]  /*0690*/  LDC.64 R4, c[0x0][0x380] ;  /* 0x0000e000ff047b82 */ /* 0x000e220000000a00 */
[----:B------:R-:W-:-:S04]  /*06a0*/  IMAD R3, R3, UR4, R2 ;  /* 0x0000000403037c24 */ /* 0x000fc8000f8e0202 */
[----:B0-----:R-:W-:-:S05]  /*06b0*/  IMAD.WIDE R2, R3, 0x4, R4 ;  /* 0x0000000403027825 */ /* 0x001fca00078e0204 */
[----:B------:R-:W-:Y:S01]  /*06c0*/  STG.E desc[UR8][R2.64], R0 ;  /* 0x0000000002007986 */ /* 0x000fe2000c101908 */
[----:B------:R-:W-:Y:S05]  /*06d0*/  EXIT ;  /* 0x000000000000794d */ /* 0x000fea0003800000 */
.L_x_17:
        /* <DEDUP_REMOVED lines=10> */
.L_x_21:


//--------------------- .nv.shared.reserved.0     --------------------------
	.section	.nv.shared.reserved.0,"aw",@nobits
	.weak		__nv_reservedSMEM_offset_0_alias
	.size		__nv_reservedSMEM_offset_0_alias, 0, 64
	.other		__nv_reservedSMEM_offset_0_alias,@"STO_CUDA_RESERVED_SHARED STV_DEFAULT"
__nv_reservedSMEM_offset_0_alias:
	.zero		0
	.zero		64


//--------------------- .nv.shared._Z26unknown_algo_inp2_no_chunkPfiii --------------------------
	.section	.nv.shared._Z26unknown_algo_inp2_no_chunkPfiii,"aw",@nobits
	.sectionflags	@""
	.align	4
.nv.shared._Z26unknown_algo_inp2_no_chunkPfiii:
	.zero		2048


//--------------------- .nv.shared._Z23unknown_algo_inp2_chunkPfS_iiii --------------------------
	.section	.nv.shared._Z23unknown_algo_inp2_chunkPfS_iiii,"aw",@nobits
	.sectionflags	@""
	.align	4
.nv.shared._Z23unknown_algo_inp2_chunkPfS_iiii:
	.zero		2048


//--------------------- .nv.constant0._Z26unknown_algo_inp1_no_chunkPfiiii --------------------------
	.section	.nv.constant0._Z26unknown_algo_inp1_no_chunkPfiiii,"a",@progbits
	.sectionflags	@""
	.align	4
.nv.constant0._Z26unknown_algo_inp1_no_chunkPfiiii:
	.zero		920


//--------------------- .nv.constant0._Z26unknown_algo_inp2_no_chunkPfiii --------------------------
	.section	.nv.constant0._Z26unknown_algo_inp2_no_chunkPfiii,"a",@progbits
	.sectionflags	@""
	.align	4
.nv.constant0._Z26unknown_algo_inp2_no_chunkPfiii:
	.zero		916


//--------------------- .nv.constant0._Z23unknown_algo_inp1_chunkPfiiiii --------------------------
	.section	.nv.constant0._Z23unknown_algo_inp1_chunkPfiiiii,"a",@progbits
	.sectionflags	@""
	.align	4
.nv.constant0._Z23unknown_algo_inp1_chunkPfiiiii:
	.zero		924


//--------------------- .nv.constant0._Z23unknown_algo_inp2_chunkPfS_iiii --------------------------
	.section	.nv.constant0._Z23unknown_algo_inp2_chunkPfS_iiii,"a",@progbits
	.sectionflags	@""
	.align	4
.nv.constant0._Z23unknown_algo_inp2_chunkPfS_iiii:
	.zero		928


//--------------------- SYMBOLS --------------------------

	.type		.nv.reservedSmem.offset0,@object
	.size		.nv.reservedSmem.offset0,0x4
	.type		.nv.reservedSmem.cap,@object
	.size		.nv.reservedSmem.cap,0x4
